def attn_fwd(
    Q,
    K,
    V,
    Out,
    Lse,
    sm_scale,
    stride_qz,
    stride_qh,
    stride_qm,
    stride_qk,
    stride_kz,
    stride_kh,
    stride_kn,
    stride_kk,
    stride_vz,
    stride_vh,
    stride_vn,
    stride_vk,
    stride_oz,
    stride_oh,
    stride_om,
    stride_ok,
    seqlen_q,
    seqlen_k,
    BLOCK_M: tl.constexpr,
    BLOCK_N: tl.constexpr,
    HEAD_DIM: tl.constexpr,
    CAUSAL: tl.constexpr,
):
    start_m = tl.program_id(0)
    off_hz = tl.program_id(1)
    q_off = off_hz * stride_qh
    k_off = off_hz * stride_kh
    v_off = off_hz * stride_vh
    offs_m = start_m * BLOCK_M + tl.arange(0, BLOCK_M)
    offs_d = tl.arange(0, HEAD_DIM)
    offs_n = tl.arange(0, BLOCK_N)
    q_ptrs = Q + q_off + offs_m[:, None] * stride_qm + offs_d[None, :] * stride_qk
    k_ptrs = K + k_off + offs_d[:, None] * stride_kk + offs_n[None, :] * stride_kn
    v_ptrs = V + v_off + offs_n[:, None] * stride_vn + offs_d[None, :] * stride_vk
    m_i = tl.full([BLOCK_M], float("-inf"), dtype=tl.float32)
    l_i = tl.zeros([BLOCK_M], dtype=tl.float32) + 1.0
    acc = tl.zeros([BLOCK_M, HEAD_DIM], dtype=tl.float32)
    q = tl.load(q_ptrs)
    acc, l_i, m_i = _attn_fwd_inner(
        acc,
        l_i,
        m_i,
        q,
        k_ptrs,
        v_ptrs,
        sm_scale,
        stride_kn,
        stride_vn,
        start_m,
        seqlen_k,
        BLOCK_M,
        BLOCK_N,
        HEAD_DIM,
        CAUSAL,
    )
    acc = acc / l_i[:, None]
    lse = m_i + tl.math.log2(l_i) / 1.4426950408889634
    o_ptrs = (
        Out
        + off_hz * stride_oh
        + offs_m[:, None] * stride_om
        + offs_d[None, :] * stride_ok
    )
    tl.store(o_ptrs, acc.to(Out.dtype.element_ty))
    tl.store(Lse + off_hz * seqlen_q + offs_m, lse)

# config = {"BLOCK_M": 128, "BLOCK_N": 64, "HEAD_DIM": 64, "arch": "sm_90", "causal": false, "dtype": "fp8e4m3", "num_stages": 2, "num_warps": 4}
# arch = sm_90


// ===== COMPILED SASS (sm_90a) =====

	.target	sm_90a

	.elftype	@"ET_EXEC"


//--------------------- .note.nv.tkinfo           --------------------------
	.section	.note.nv.tkinfo,"",@"SHT_NOTE"
	.sectionflags	@"SHF_NOTE_NV_TKINFO"
	.tkinfo
        /*0018*/ 	.word	0x00000002
        /*0030*/ 	.string	""
        /*0030*/ 	.string	"ptxas"
        /*0030*/ 	.string	"Cuda compilation tools, release 13.0, V13.0.88"
        /*0030*/ 	.string	"Build cuda_13.0.r13.0/compiler.36424714_0"
        /*0030*/ 	.string	"-v  -suppress-debug-info  -lineinfo  -arch sm_90a "



//--------------------- .note.nv.cuinfo           --------------------------
	.section	.note.nv.cuinfo,"",@"SHT_NOTE"
	.sectionflags	@"SHF_NOTE_NV_CUINFO"
        /*0018*/ 	.short	0x0002
        /*001a*/ 	.short	0x005a
        /*001c*/ 	.short	0x0082
	.zero		2


//--------------------- .nv.info                  --------------------------
	.section	.nv.info,"",@"SHT_CUDA_INFO"
	.align	4


	//----- nvinfo : EIATTR_REGCOUNT
	.align		4
        /*0000*/ 	.byte	0x04, 0x2f
        /*0002*/ 	.short	(.L_2 - .L_1)
	.align		4
.L_1:
        /*0004*/ 	.word	index@(attn_fwd)
        /*0008*/ 	.word	0x000000ff


	//----- nvinfo : EIATTR_FRAME_SIZE
	.align		4
.L_2:
        /*000c*/ 	.byte	0x04, 0x11
        /*000e*/ 	.short	(.L_4 - .L_3)
	.align		4
.L_3:
        /*0010*/ 	.word	index@(attn_fwd)
        /*0014*/ 	.word	0x000000c8


	//----- nvinfo : EIATTR_MIN_STACK_SIZE
	.align		4
.L_4:
        /*0018*/ 	.byte	0x04, 0x12
        /*001a*/ 	.short	(.L_6 - .L_5)
	.align		4
.L_5:
        /*001c*/ 	.word	index@(attn_fwd)
        /*0020*/ 	.word	0x000000c8
.L_6:


//--------------------- .nv.compat                --------------------------
	.section	.nv.compat,"",@"SHT_CUDA_COMPAT_INFO"
	.align	4
        /*0000*/ 	.byte	0x02, 0x09, 0x01, 0x00, 0x02, 0x02, 0x04, 0x00, 0x02, 0x05, 0x05, 0x00, 0x03, 0x07, 0x01, 0x01
        /*0010*/ 	.byte	0x02, 0x03, 0x00, 0x00, 0x02, 0x06, 0x01, 0x00, 0x04, 0x0b, 0x08, 0x00, 0x00, 0x00, 0x00, 0x00
        /*0020*/ 	.byte	0x00, 0x00, 0x00, 0x00


//--------------------- .nv.info.attn_fwd         --------------------------
	.section	.nv.info.attn_fwd,"",@"SHT_CUDA_INFO"
	.sectionflags	@""
	.align	4


	//----- nvinfo : EIATTR_CUDA_API_VERSION
	.align		4
        /*0000*/ 	.byte	0x04, 0x37
        /*0002*/ 	.short	(.L_8 - .L_7)
.L_7:
        /*0004*/ 	.word	0x00000082


	//----- nvinfo : EIATTR_KPARAM_INFO
	.align		4
.L_8:
        /*0008*/ 	.byte	0x04, 0x17
        /*000a*/ 	.short	(.L_10 - .L_9)
.L_9:
        /*000c*/ 	.word	0x00000000
        /*0010*/ 	.short	0x0019
        /*0012*/ 	.short	0x0080
        /*0014*/ 	.byte	0x00, 0xf4, 0x21, 0x00


	//----- nvinfo : EIATTR_KPARAM_INFO
	.align		4
.L_10:
        /*0018*/ 	.byte	0x04, 0x17
        /*001a*/ 	.short	(.L_12 - .L_11)
.L_11:
        /*001c*/ 	.word	0x00000000
        /*0020*/ 	.short	0x0018
        /*0022*/ 	.short	0x0078
        /*0024*/ 	.byte	0x00, 0xf4, 0x21, 0x00


	//----- nvinfo : EIATTR_KPARAM_INFO
	.align		4
.L_12:
        /*0028*/ 	.byte	0x04, 0x17
        /*002a*/ 	.short	(.L_14 - .L_13)
.L_13:
        /*002c*/ 	.word	0x00000000
        /*0030*/ 	.short	0x0017
        /*0032*/ 	.short	0x0070
        /*0034*/ 	.byte	0x00, 0xf0, 0x11, 0x00


	//----- nvinfo : EIATTR_KPARAM_INFO
	.align		4
.L_14:
        /*0038*/ 	.byte	0x04, 0x17
        /*003a*/ 	.short	(.L_16 - .L_15)
.L_15:
        /*003c*/ 	.word	0x00000000
        /*0040*/ 	.short	0x0016
        /*0042*/ 	.short	0x006c
        /*0044*/ 	.byte	0x00, 0xf0, 0x11, 0x00


	//----- nvinfo : EIATTR_KPARAM_INFO
	.align		4
.L_16:
        /*0048*/ 	.byte	0x04, 0x17
        /*004a*/ 	.short	(.L_18 - .L_17)
.L_17:
        /*004c*/ 	.word	0x00000000
        /*0050*/ 	.short	0x0015
        /*0052*/ 	.short	0x0068
        /*0054*/ 	.byte	0x00, 0xf0, 0x11, 0x00


	//----- nvinfo : EIATTR_KPARAM_INFO
	.align		4
.L_18:
        /*0058*/ 	.byte	0x04, 0x17
        /*005a*/ 	.short	(.L_20 - .L_19)
.L_19:
        /*005c*/ 	.word	0x00000000
        /*0060*/ 	.short	0x0014
        /*0062*/ 	.short	0x0064
        /*0064*/ 	.byte	0x00, 0xf0, 0x11, 0x00


	//----- nvinfo : EIATTR_KPARAM_INFO
	.align		4
.L_20:
        /*0068*/ 	.byte	0x04, 0x17
        /*006a*/ 	.short	(.L_22 - .L_21)
.L_21:
        /*006c*/ 	.word	0x00000000
        /*0070*/ 	.short	0x0013
        /*0072*/ 	.short	0x0060
        /*0074*/ 	.byte	0x00, 0xf0, 0x11, 0x00


	//----- nvinfo : EIATTR_KPARAM_INFO
	.align		4
.L_22:
        /*0078*/ 	.byte	0x04, 0x17
        /*007a*/ 	.short	(.L_24 - .L_23)
.L_23:
        /*007c*/ 	.word	0x00000000
        /*0080*/ 	.short	0x0012
        /*0082*/ 	.short	0x005c
        /*0084*/ 	.byte	0x00, 0xf0, 0x11, 0x00


	//----- nvinfo : EIATTR_KPARAM_INFO
	.align		4
.L_24:
        /*0088*/ 	.byte	0x04, 0x17
        /*008a*/ 	.short	(.L_26 - .L_25)
.L_25:
        /*008c*/ 	.word	0x00000000
        /*0090*/ 	.short	0x0011
        /*0092*/ 	.short	0x0058
        /*0094*/ 	.byte	0x00, 0xf0, 0x11, 0x00


	//----- nvinfo : EIATTR_KPARAM_INFO
	.align		4
.L_26:
        /*0098*/ 	.byte	0x04, 0x17
        /*009a*/ 	.short	(.L_28 - .L_27)
.L_27:
        /*009c*/ 	.word	0x00000000
        /*00a0*/ 	.short	0x0010
        /*00a2*/ 	.short	0x0054
        /*00a4*/ 	.byte	0x00, 0xf0, 0x11, 0x00


	//----- nvinfo : EIATTR_KPARAM_INFO
	.align		4
.L_28:
        /*00a8*/ 	.byte	0x04, 0x17
        /*00aa*/ 	.short	(.L_30 - .L_29)
.L_29:
        /*00ac*/ 	.word	0x00000000
        /*00b0*/ 	.short	0x000f
        /*00b2*/ 	.short	0x0050
        /*00b4*/ 	.byte	0x00, 0xf0, 0x11, 0x00


	//----- nvinfo : EIATTR_KPARAM_INFO
	.align		4
.L_30:
        /*00b8*/ 	.byte	0x04, 0x17
        /*00ba*/ 	.short	(.L_32 - .L_31)
.L_31:
        /*00bc*/ 	.word	0x00000000
        /*00c0*/ 	.short	0x000e
        /*00c2*/ 	.short	0x004c
        /*00c4*/ 	.byte	0x00, 0xf0, 0x11, 0x00


	//----- nvinfo : EIATTR_KPARAM_INFO
	.align		4
.L_32:
        /*00c8*/ 	.byte	0x04, 0x17
        /*00ca*/ 	.short	(.L_34 - .L_33)
.L_33:
        /*00cc*/ 	.word	0x00000000
        /*00d0*/ 	.short	0x000d
        /*00d2*/ 	.short	0x0048
        /*00d4*/ 	.byte	0x00, 0xf0, 0x11, 0x00


	//----- nvinfo : EIATTR_KPARAM_INFO
	.align		4
.L_34:
        /*00d8*/ 	.byte	0x04, 0x17
        /*00da*/ 	.short	(.L_36 - .L_35)
.L_35:
        /*00dc*/ 	.word	0x00000000
        /*00e0*/ 	.short	0x000c
        /*00e2*/ 	.short	0x0044
        /*00e4*/ 	.byte	0x00, 0xf0, 0x11, 0x00


	//----- nvinfo : EIATTR_KPARAM_INFO
	.align		4
.L_36:
        /*00e8*/ 	.byte	0x04, 0x17
        /*00ea*/ 	.short	(.L_38 - .L_37)
.L_37:
        /*00ec*/ 	.word	0x00000000
        /*00f0*/ 	.short	0x000b
        /*00f2*/ 	.short	0x0040
        /*00f4*/ 	.byte	0x00, 0xf0, 0x11, 0x00


	//----- nvinfo : EIATTR_KPARAM_INFO
	.align		4
.L_38:
        /*00f8*/ 	.byte	0x04, 0x17
        /*00fa*/ 	.short	(.L_40 - .L_39)
.L_39:
        /*00fc*/ 	.word	0x00000000
        /*0100*/ 	.short	0x000a
        /*0102*/ 	.short	0x003c
        /*0104*/ 	.byte	0x00, 0xf0, 0x11, 0x00


	//----- nvinfo : EIATTR_KPARAM_INFO
	.align		4
.L_40:
        /*0108*/ 	.byte	0x04, 0x17
        /*010a*/ 	.short	(.L_42 - .L_41)
.L_41:
        /*010c*/ 	.word	0x00000000
        /*0110*/ 	.short	0x0009
        /*0112*/ 	.short	0x0038
        /*0114*/ 	.byte	0x00, 0xf0, 0x11, 0x00


	//----- nvinfo : EIATTR_KPARAM_INFO
	.align		4
.L_42:
        /*0118*/ 	.byte	0x04, 0x17
        /*011a*/ 	.short	(.L_44 - .L_43)
.L_43:
        /*011c*/ 	.word	0x00000000
        /*0120*/ 	.short	0x0008
        /*0122*/ 	.short	0x0034
        /*0124*/ 	.byte	0x00, 0xf0, 0x11, 0x00


	//----- nvinfo : EIATTR_KPARAM_INFO
	.align		4
.L_44:
        /*0128*/ 	.byte	0x04, 0x17
        /*012a*/ 	.short	(.L_46 - .L_45)
.L_45:
        /*012c*/ 	.word	0x00000000
        /*0130*/ 	.short	0x0007
        /*0132*/ 	.short	0x0030
        /*0134*/ 	.byte	0x00, 0xf0, 0x11, 0x00


	//----- nvinfo : EIATTR_KPARAM_INFO
	.align		4
.L_46:
        /*0138*/ 	.byte	0x04, 0x17
        /*013a*/ 	.short	(.L_48 - .L_47)
.L_47:
        /*013c*/ 	.word	0x00000000
        /*0140*/ 	.short	0x0006
        /*0142*/ 	.short	0x002c
        /*0144*/ 	.byte	0x00, 0xf0, 0x11, 0x00


	//----- nvinfo : EIATTR_KPARAM_INFO
	.align		4
.L_48:
        /*0148*/ 	.byte	0x04, 0x17
        /*014a*/ 	.short	(.L_50 - .L_49)
.L_49:
        /*014c*/ 	.word	0x00000000
        /*0150*/ 	.short	0x0005
        /*0152*/ 	.short	0x0028
        /*0154*/ 	.byte	0x00, 0xf0, 0x11, 0x00


	//----- nvinfo : EIATTR_KPARAM_INFO
	.align		4
.L_50:
        /*0158*/ 	.byte	0x04, 0x17
        /*015a*/ 	.short	(.L_52 - .L_51)
.L_51:
        /*015c*/ 	.word	0x00000000
        /*0160*/ 	.short	0x0004
        /*0162*/ 	.short	0x0020
        /*0164*/ 	.byte	0x00, 0xf4, 0x21, 0x00


	//----- nvinfo : EIATTR_KPARAM_INFO
	.align		4
.L_52:
        /*0168*/ 	.byte	0x04, 0x17
        /*016a*/ 	.short	(.L_54 - .L_53)
.L_53:
        /*016c*/ 	.word	0x00000000
        /*0170*/ 	.short	0x0003
        /*0172*/ 	.short	0x0018
        /*0174*/ 	.byte	0x00, 0xf4, 0x21, 0x00


	//----- nvinfo : EIATTR_KPARAM_INFO
	.align		4
.L_54:
        /*0178*/ 	.byte	0x04, 0x17
        /*017a*/ 	.short	(.L_56 - .L_55)
.L_55:
        /*017c*/ 	.word	0x00000000
        /*0180*/ 	.short	0x0002
        /*0182*/ 	.short	0x0010
        /*0184*/ 	.byte	0x00, 0xf4, 0x21, 0x00


	//----- nvinfo : EIATTR_KPARAM_INFO
	.align		4
.L_56:
        /*0188*/ 	.byte	0x04, 0x17
        /*018a*/ 	.short	(.L_58 - .L_57)
.L_57:
        /*018c*/ 	.word	0x00000000
        /*0190*/ 	.short	0x0001
        /*0192*/ 	.short	0x0008
        /*0194*/ 	.byte	0x00, 0xf4, 0x21, 0x00


	//----- nvinfo : EIATTR_KPARAM_INFO
	.align		4
.L_58:
        /*0198*/ 	.byte	0x04, 0x17
        /*019a*/ 	.short	(.L_60 - .L_59)
.L_59:
        /*019c*/ 	.word	0x00000000
        /*01a0*/ 	.short	0x0000
        /*01a2*/ 	.short	0x0000
        /*01a4*/ 	.byte	0x00, 0xf4, 0x21, 0x00


	//----- nvinfo : EIATTR_SPARSE_MMA_MASK
	.align		4
.L_60:
        /*01a8*/ 	.byte	0x03, 0x50
        /*01aa*/ 	.short	0x0000


	//----- nvinfo : EIATTR_MAXREG_COUNT
	.align		4
        /*01ac*/ 	.byte	0x03, 0x1b
        /*01ae*/ 	.short	0x00ff


	//----- nvinfo : EIATTR_NUM_BARRIERS
	.align		4
        /*01b0*/ 	.byte	0x02, 0x4c
        /*01b2*/ 	.byte	0x01
	.zero		1


	//----- nvinfo : EIATTR_ANNOTATIONS
	.align		4
        /*01b4*/ 	.byte	0x04, 0x55
        /*01b6*/ 	.short	(.L_62 - .L_61)


	//   ....[0]....
.L_61:
        /*01b8*/ 	.word	0x00000001
        /*01bc*/ 	.byte	0x40, 0x24, 0x00, 0x00, 0x01, 0x00, 0x00, 0x00, 0xa0, 0x24, 0x00, 0x00, 0x01, 0x00, 0x00, 0x00
        /* <DEDUP_REMOVED lines=47> */
        /*04bc*/ 	.byte	0x00, 0x3f, 0x00, 0x00, 0x01, 0x00, 0x00, 0x00, 0xa0, 0x3f, 0x00, 0x00


	//----- nvinfo : EIATTR_MERCURY_ISA_VERSION
	.align		4
.L_62:
        /*04c8*/ 	.byte	0x03, 0x5f
        /*04ca*/ 	.short	0x0101


	//----- nvinfo : EIATTR_COOP_GROUP_MASK_REGIDS
	.align		4
        /*04cc*/ 	.byte	0x04, 0x29
        /*04ce*/ 	.short	(.L_64 - .L_63)


	//   ....[0]....
.L_63:
        /*04d0*/ 	.word	0xffffffff


	//   ....[1]....
        /*04d4*/ 	.word	0xffffffff


	//   ....[2]....
        /*04d8*/ 	.word	0xffffffff


	//   ....[3]....
        /*04dc*/ 	.word	0xffffffff


	//   ....[4]....
        /*04e0*/ 	.word	0xffffffff


	//   ....[5]....
        /*04e4*/ 	.word	0xffffffff


	//   ....[6]....
        /*04e8*/ 	.word	0xffffffff


	//   ....[7]....
        /*04ec*/ 	.word	0xffffffff


	//   ....[8]....
        /*04f0*/ 	.word	0xffffffff


	//   ....[9]....
        /*04f4*/ 	.word	0xffffffff


	//   ....[10]....
        /*04f8*/ 	.word	0xffffffff


	//   ....[11]....
        /*04fc*/ 	.word	0xffffffff


	//   ....[12]....
        /*0500*/ 	.word	0xffffffff


	//   ....[13]....
        /*0504*/ 	.word	0xffffffff


	//   ....[14]....
        /*0508*/ 	.word	0xffffffff


	//   ....[15]....
        /*050c*/ 	.word	0xffffffff


	//   ....[16]....
        /*0510*/ 	.word	0xffffffff


	//   ....[17]....
        /*0514*/ 	.word	0xffffffff


	//   ....[18]....
        /*0518*/ 	.word	0xffffffff


	//   ....[19]....
        /*051c*/ 	.word	0xffffffff


	//   ....[20]....
        /*0520*/ 	.word	0xffffffff


	//   ....[21]....
        /*0524*/ 	.word	0xffffffff


	//   ....[22]....
        /*0528*/ 	.word	0xffffffff


	//   ....[23]....
        /*052c*/ 	.word	0xffffffff


	//   ....[24]....
        /*0530*/ 	.word	0xffffffff


	//   ....[25]....
        /*0534*/ 	.word	0xffffffff


	//   ....[26]....
        /*0538*/ 	.word	0xffffffff


	//   ....[27]....
        /*053c*/ 	.word	0xffffffff


	//   ....[28]....
        /*0540*/ 	.word	0xffffffff


	//   ....[29]....
        /*0544*/ 	.word	0xffffffff


	//   ....[30]....
        /*0548*/ 	.word	0xffffffff


	//   ....[31]....
        /*054c*/ 	.word	0xffffffff


	//----- nvinfo : EIATTR_COOP_GROUP_INSTR_OFFSETS
	.align		4
.L_64:
        /*0550*/ 	.byte	0x04, 0x28
        /*0552*/ 	.short	(.L_66 - .L_65)


	//   ....[0]....
.L_65:
        /*0554*/ 	.word	0x00004290


	//   ....[1]....
        /*0558*/ 	.word	0x000043d0


	//   ....[2]....
        /*055c*/ 	.word	0x00004530


	//   ....[3]....
        /*0560*/ 	.word	0x000045b0


	//   ....[4]....
        /*0564*/ 	.word	0x00004890


	//   ....[5]....
        /*0568*/ 	.word	0x00004a80


	//   ....[6]....
        /*056c*/ 	.word	0x00004c40


	//   ....[7]....
        /*0570*/ 	.word	0x00004de0


	//   ....[8]....
        /*0574*/ 	.word	0x00005ad0


	//   ....[9]....
        /*0578*/ 	.word	0x00005ae0


	//   ....[10]....
        /*057c*/ 	.word	0x00005af0


	//   ....[11]....
        /*0580*/ 	.word	0x00005b00


	//   ....[12]....
        /*0584*/ 	.word	0x00005b10


	//   ....[13]....
        /*0588*/ 	.word	0x00005b20


	//   ....[14]....
        /*058c*/ 	.word	0x00005b30


	//   ....[15]....
        /*0590*/ 	.word	0x00005b40


	//   ....[16]....
        /*0594*/ 	.word	0x00005b50


	//   ....[17]....
        /*0598*/ 	.word	0x00005b80


	//   ....[18]....
        /*059c*/ 	.word	0x00005ba0


	//   ....[19]....
        /*05a0*/ 	.word	0x00005bc0


	//   ....[20]....
        /*05a4*/ 	.word	0x00005bf0


	//   ....[21]....
        /*05a8*/ 	.word	0x00005c10


	//   ....[22]....
        /*05ac*/ 	.word	0x00005c30


	//   ....[23]....
        /*05b0*/ 	.word	0x00005c50


	//   ....[24]....
        /*05b4*/ 	.word	0x000065f0


	//   ....[25]....
        /*05b8*/ 	.word	0x00006600


	//   ....[26]....
        /*05bc*/ 	.word	0x00006610


	//   ....[27]....
        /*05c0*/ 	.word	0x00006620


	//   ....[28]....
        /*05c4*/ 	.word	0x00006680


	//   ....[29]....
        /*05c8*/ 	.word	0x00006690


	//   ....[30]....
        /*05cc*/ 	.word	0x000066a0


	//   ....[31]....
        /*05d0*/ 	.word	0x000066b0


	//----- nvinfo : EIATTR_EXIT_INSTR_OFFSETS
	.align		4
.L_66:
        /*05d4*/ 	.byte	0x04, 0x1c
        /*05d6*/ 	.short	(.L_68 - .L_67)


	//   ....[0]....
.L_67:
        /*05d8*/ 	.word	0x00009a40


	//----- nvinfo : EIATTR_REQNTID
	.align		4
.L_68:
        /*05dc*/ 	.byte	0x04, 0x10
        /*05de*/ 	.short	(.L_70 - .L_69)
.L_69:
        /*05e0*/ 	.word	0x00000080
        /*05e4*/ 	.word	0x00000001
        /*05e8*/ 	.word	0x00000001


	//----- nvinfo : EIATTR_CBANK_PARAM_SIZE
	.align		4
.L_70:
        /*05ec*/ 	.byte	0x03, 0x19
        /*05ee*/ 	.short	0x0088


	//----- nvinfo : EIATTR_PARAM_CBANK
	.align		4
        /*05f0*/ 	.byte	0x04, 0x0a
        /*05f2*/ 	.short	(.L_72 - .L_71)
	.align		4
.L_71:
        /*05f4*/ 	.word	index@(.nv.constant0.attn_fwd)
        /*05f8*/ 	.short	0x0210
        /*05fa*/ 	.short	0x0088


	//----- nvinfo : EIATTR_SW_WAR
	.align		4
.L_72:
        /*05fc*/ 	.byte	0x04, 0x36
        /*05fe*/ 	.short	(.L_74 - .L_73)
.L_73:
        /*0600*/ 	.word	0x00000008
.L_74:


//--------------------- .nv.callgraph             --------------------------
	.section	.nv.callgraph,"",@"SHT_CUDA_CALLGRAPH"
	.align	4
	.sectionentsize	8
	.align		4
        /*0000*/ 	.word	0x00000000
	.align		4
        /*0004*/ 	.word	0xffffffff
	.align		4
        /*0008*/ 	.word	0x00000000
	.align		4
        /*000c*/ 	.word	0xfffffffe
	.align		4
        /*0010*/ 	.word	0x00000000
	.align		4
        /*0014*/ 	.word	0xfffffffd
	.align		4
        /*0018*/ 	.word	0x00000000
	.align		4
        /*001c*/ 	.word	0xfffffffc


//--------------------- .nv.constant4             --------------------------
	.section	.nv.constant4,"a",@progbits
	.align	8
	.align		8
.nv.constant4:
        /*0000*/ 	.dword	_$_str


//--------------------- .text.attn_fwd            --------------------------
	.section	.text.attn_fwd,"ax",@progbits
	.align	128
        .global         attn_fwd
        .type           attn_fwd,@function
        .size           attn_fwd,(.L_x_3 - attn_fwd)
        .other          attn_fwd,@"STO_CUDA_ENTRY STV_DEFAULT"
attn_fwd:
.text.attn_fwd:
[----:B------:R-:W0:Y:S01]  /*0000*/  LDC R1, c[0x0][0x28] ;  /* 0x00000a00ff017b82 */ /* 0x000e220000000800 */
[----:B------:R-:W1:Y:S07]  /*0010*/  S2R R0, SR_TID.X ;  /* 0x0000000000007919 */ /* 0x000e6e0000002100 */
[----:B------:R-:W2:Y:S01]  /*0020*/  S2UR UR18, SR_CTAID.Y ;  /* 0x00000000001279c3 */ /* 0x000ea20000002600 */
[----:B------:R-:W-:Y:S01]  /*0030*/  ULDC.64 UR4, c[0x0][0x240] ;  /* 0x0000900000047ab9 */ /* 0x000fe20000000a00 */
[----:B------:R-:W-:Y:S01]  /*0040*/  ULDC.64 UR20, c[0x0][0x208] ;  /* 0x0000820000147ab9 */ /* 0x000fe20000000a00 */
[----:B------:R-:W3:Y:S01]  /*0050*/  S2R R3, SR_CTAID.X ;  /* 0x0000000000037919 */ /* 0x000ee20000002500 */
[----:B------:R-:W-:Y:S01]  /*0060*/  ULDC UR23, c[0x0][0x280] ;  /* 0x0000a00000177ab9 */ /* 0x000fe20000000800 */
[----:B0-----:R-:W-:-:S03]  /*0070*/  VIADD R1, R1, 0xffffff38 ;  /* 0xffffff3801017836 */ /* 0x001fc60000000000 */
[----:B------:R-:W0:Y:S08]  /*0080*/  LDC.64 R4, c[0x0][0x210] ;  /* 0x00008400ff047b82 */ /* 0x000e300000000a00 */
[----:B------:R-:W4:Y:S01]  /*0090*/  LDC R135, c[0x0][0x248] ;  /* 0x00009200ff877b82 */ /* 0x000f220000000800 */
[----:B--2---:R-:W-:Y:S01]  /*00a0*/  UIMAD UR4, UR18, UR4, URZ ;  /* 0x00000004120472a4 */ /* 0x004fe2000f8e023f */
[----:B-1----:R-:W-:-:S05]  /*00b0*/  LOP3.LUT R128, R0, 0x7f, RZ, 0xc0, !PT ;  /* 0x0000007f00807812 */ /* 0x002fca00078ec0ff */
[----:B---3--:R-:W-:-:S04]  /*00c0*/  IMAD R2, R3, 0x80, R128 ;  /* 0x0000008003027824 */ /* 0x008fc800078e0280 */
[----:B------:R-:W-:Y:S01]  /*00d0*/  IMAD R3, R2, UR5, RZ ;  /* 0x0000000502037c24 */ /* 0x000fe2000f8e02ff */
[----:B------:R-:W-:Y:S01]  /*00e0*/  USHF.R.S32.HI UR5, URZ, 0x1f, UR4 ;  /* 0x0000001f3f057899 */ /* 0x000fe20008011404 */
[----:B----4-:R-:W-:-:S03]  /*00f0*/  IMAD R7, R135, 0x5, RZ ;  /* 0x0000000587077824 */ /* 0x010fc600078e02ff */
[----:B0-----:R-:W-:Y:S02]  /*0100*/  IADD3 R2, P0, P1, R3, UR4, R4 ;  /* 0x0000000403027c10 */ /* 0x001fe4000f91e004 */
[----:B------:R-:W-:Y:S01]  /*0110*/  SHF.R.S32.HI R4, RZ, 0x1f, R3 ;  /* 0x0000001fff047819 */ /* 0x000fe20000011403 */
[----:B------:R-:W-:-:S03]  /*0120*/  IMAD R9, R135, 0x6, RZ ;  /* 0x0000000687097824 */ /* 0x000fc600078e02ff */
[----:B------:R-:W-:Y:S01]  /*0130*/  IADD3.X R3, R4, UR5, R5, P0, P1 ;  /* 0x0000000504037c10 */ /* 0x000fe200087e2405 */
[C---:B------:R-:W-:Y:S02]  /*0140*/  IMAD.SHL.U32 R5, R135.reuse, 0x4, RZ ;  /* 0x0000000487057824 */ /* 0x040fe400078e00ff */
[C---:B------:R-:W-:Y:S02]  /*0150*/  IMAD R11, R135.reuse, 0x7, RZ ;  /* 0x00000007870b7824 */ /* 0x040fe400078e02ff */
[C---:B------:R-:W-:Y:S02]  /*0160*/  IMAD.SHL.U32 R13, R135.reuse, 0x8, RZ ;  /* 0x00000008870d7824 */ /* 0x040fe400078e00ff */
[C---:B------:R-:W-:Y:S02]  /*0170*/  IMAD R15, R135.reuse, 0x9, RZ ;  /* 0x00000009870f7824 */ /* 0x040fe400078e02ff */
[----:B------:R-:W-:Y:S01]  /*0180*/  IMAD R17, R135, 0xa, RZ ;  /* 0x0000000a87117824 */ /* 0x000fe200078e02ff */
[-C--:B------:R-:W-:Y:S01]  /*0190*/  IADD3 R4, P6, R5, R2.reuse, RZ ;  /* 0x0000000205047210 */ /* 0x080fe20007fde0ff */
        /* <DEDUP_REMOVED lines=10> */
[----:B------:R-:W-:Y:S01]  /*0240*/  IMAD.SHL.U32 R29, R135, 0x10, RZ ;  /* 0x00000010871d7824 */ /* 0x000fe200078e00ff */
[-C--:B------:R-:W-:Y:S01]  /*0250*/  IADD3 R16, P3, R17, R2.reuse, RZ ;  /* 0x0000000211107210 */ /* 0x080fe20007f7e0ff */
[----:B------:R-:W-:Y:S01]  /*0260*/  IMAD R31, R135, 0x11, RZ ;  /* 0x00000011871f7824 */ /* 0x000fe200078e02ff */
[-C--:B------:R-:W-:Y:S01]  /*0270*/  LEA.HI.X.SX32 R5, R5, R3.reuse, 0x1, P6 ;  /* 0x0000000305057211 */ /* 0x080fe200030f0eff */
[----:B------:R-:W-:Y:S01]  /*0280*/  IMAD R33, R135, 0x12, RZ ;  /* 0x0000001287217824 */ /* 0x000fe200078e02ff */
[-C--:B------:R-:W-:Y:S01]  /*0290*/  LEA.HI.X.SX32 R7, R7, R3.reuse, 0x1, P5 ;  /* 0x0000000307077211 */ /* 0x080fe200028f0eff */
[----:B------:R-:W-:Y:S01]  /*02a0*/  IMAD R35, R135, 0x13, RZ ;  /* 0x0000001387237824 */ /* 0x000fe200078e02ff */
[-C--:B------:R-:W-:Y:S01]  /*02b0*/  IADD3 R18, P6, R19, R2.reuse, RZ ;  /* 0x0000000213127210 */ /* 0x080fe20007fde0ff */
[----:B------:R-:W-:Y:S01]  /*02c0*/  IMAD R37, R135, 0x14, RZ ;  /* 0x0000001487257824 */ /* 0x000fe200078e02ff */
[-C--:B------:R-:W-:Y:S01]  /*02d0*/  IADD3 R20, P5, R21, R2.reuse, RZ ;  /* 0x0000000215147210 */ /* 0x080fe20007fbe0ff */
[----:B------:R-:W-:Y:S01]  /*02e0*/  IMAD R39, R135, 0x15, RZ ;  /* 0x0000001587277824 */ /* 0x000fe200078e02ff */
[-C--:B------:R-:W-:Y:S01]  /*02f0*/  LEA.HI.X.SX32 R9, R9, R3.reuse, 0x1, P2 ;  /* 0x0000000309097211 */ /* 0x080fe200010f0eff */
[----:B------:R-:W-:Y:S01]  /*0300*/  IMAD R41, R135, 0x16, RZ ;  /* 0x0000001687297824 */ /* 0x000fe200078e02ff */
[-C--:B------:R-:W-:Y:S01]  /*0310*/  LEA.HI.X.SX32 R11, R11, R3.reuse, 0x1, P1 ;  /* 0x000000030b0b7211 */ /* 0x080fe200008f0eff */
        /* <DEDUP_REMOVED lines=13> */
[-C--:B------:R-:W-:Y:S01]  /*03f0*/  LEA.HI.X.SX32 R17, R17, R3.reuse, 0x1, P3 ;  /* 0x0000000311117211 */ /* 0x080fe200018f0eff */
[----:B------:R-:W-:Y:S01]  /*0400*/  IMAD R57, R135, 0x1e, RZ ;  /* 0x0000001e87397824 */ /* 0x000fe200078e02ff */
[-C--:B------:R-:W-:Y:S01]  /*0410*/  IADD3 R30, P3, R31, R2.reuse, RZ ;  /* 0x000000021f1e7210 */ /* 0x080fe20007f7e0ff */
[----:B------:R-:W-:Y:S01]  /*0420*/  IMAD R59, R135, 0x1f, RZ ;  /* 0x0000001f873b7824 */ /* 0x000fe200078e02ff */
[-C--:B------:R-:W-:Y:S01]  /*0430*/  LEA.HI.X.SX32 R19, R19, R3.reuse, 0x1, P6 ;  /* 0x0000000313137211 */ /* 0x080fe200030f0eff */
[----:B------:R-:W-:Y:S01]  /*0440*/  IMAD.SHL.U32 R61, R135, 0x20, RZ ;  /* 0x00000020873d7824 */ /* 0x000fe200078e00ff */
        /* <DEDUP_REMOVED lines=60> */
[----:B------:R-:W-:Y:S01]  /*0810*/  IADD3 R62, P5, R63, R2, RZ ;  /* 0x000000023f3e7210 */ /* 0x000fe20007fbe0ff */
[----:B------:R-:W-:Y:S01]  /*0820*/  IMAD R133, R135, 0x3f, RZ ;  /* 0x0000003f87857824 */ /* 0x000fe200078e02ff */
[-C--:B------:R-:W-:Y:S01]  /*0830*/  LEA.HI.X.SX32 R51, R51, R3.reuse, 0x1, P2 ;  /* 0x0000000333337211 */ /* 0x080fe200010f0eff */
[----:B------:R-:W-:Y:S01]  /*0840*/  IMAD.SHL.U32 R125, R135, 0x2, RZ ;  /* 0x00000002877d7824 */ /* 0x000fe200078e00ff */
[-C--:B------:R-:W-:Y:S01]  /*0850*/  LEA.HI.X.SX32 R53, R53, R3.reuse, 0x1, P1 ;  /* 0x0000000335357211 */ /* 0x080fe200008f0eff */
[----:B------:R-:W-:Y:S01]  /*0860*/  IMAD R127, R135, 0x3, RZ ;  /* 0x00000003877f7824 */ /* 0x000fe200078e02ff */
[-C--:B------:R-:W-:Y:S01]  /*0870*/  LEA.HI.X.SX32 R55, R55, R3.reuse, 0x1, P0 ;  /* 0x0000000337377211 */ /* 0x080fe200000f0eff */
[----:B------:R0:W2:Y:S01]  /*0880*/  LDG.E.U8 R129, desc[UR20][R2.64] ;  /* 0x0000001402817981 */ /* 0x0000a2000c1e1100 */
[----:B------:R-:W-:-:S02]  /*0890*/  LEA.HI.X.SX32 R57, R57, R3, 0x1, P4 ;  /* 0x0000000339397211 */ /* 0x000fc400020f0eff */
[-C--:B------:R-:W-:Y:S01]  /*08a0*/  IADD3 R64, P2, R65, R2.reuse, RZ ;  /* 0x0000000241407210 */ /* 0x080fe20007f5e0ff */
[----:B------:R-:W3:Y:S01]  /*08b0*/  LDG.E.U8 R8, desc[UR20][R8.64] ;  /* 0x0000001408087981 */ /* 0x000ee2000c1e1100 */
[-C--:B------:R-:W-:Y:S02]  /*08c0*/  IADD3 R66, P1, R67, R2.reuse, RZ ;  /* 0x0000000243427210 */ /* 0x080fe40007f3e0ff */
[-C--:B------:R-:W-:Y:S01]  /*08d0*/  IADD3 R68, P0, R69, R2.reuse, RZ ;  /* 0x0000000245447210 */ /* 0x080fe20007f1e0ff */
[----:B------:R-:W3:Y:S01]  /*08e0*/  LDG.E.U8 R11, desc[UR20][R10.64] ;  /* 0x000000140a0b7981 */ /* 0x000ee2000c1e1100 */
[-C--:B------:R-:W-:Y:S02]  /*08f0*/  IADD3 R70, P4, R71, R2.reuse, RZ ;  /* 0x0000000247467210 */ /* 0x080fe40007f9e0ff */
[----:B------:R-:W-:Y:S01]  /*0900*/  LEA.HI.X.SX32 R59, R59, R3, 0x1, P3 ;  /* 0x000000033b3b7211 */ /* 0x000fe200018f0eff */
[----:B------:R1:W4:Y:S01]  /*0910*/  LDG.E.U8 R4, desc[UR20][R4.64] ;  /* 0x0000001404047981 */ /* 0x000322000c1e1100 */
[----:B------:R-:W-:-:S02]  /*0920*/  IADD3 R72, P3, R73, R2, RZ ;  /* 0x0000000249487210 */ /* 0x000fc40007f7e0ff */
[-C--:B------:R-:W-:Y:S01]  /*0930*/  LEA.HI.X.SX32 R61, R61, R3.reuse, 0x1, P6 ;  /* 0x000000033d3d7211 */ /* 0x080fe200030f0eff */
[----:B------:R-:W4:Y:S01]  /*0940*/  LDG.E.U8 R7, desc[UR20][R6.64] ;  /* 0x0000001406077981 */ /* 0x000f22000c1e1100 */
[-C--:B------:R-:W-:Y:S02]  /*0950*/  LEA.HI.X.SX32 R63, R63, R3.reuse, 0x1, P5 ;  /* 0x000000033f3f7211 */ /* 0x080fe400028f0eff */
[-C--:B------:R-:W-:Y:S01]  /*0960*/  IADD3 R74, P6, R75, R2.reuse, RZ ;  /* 0x000000024b4a7210 */ /* 0x080fe20007fde0ff */
[----:B------:R-:W5:Y:S01]  /*0970*/  LDG.E.U8 R12, desc[UR20][R12.64] ;  /* 0x000000140c0c7981 */ /* 0x000f62000c1e1100 */
[----:B------:R-:W-:Y:S02]  /*0980*/  IADD3 R76, P5, R77, R2, RZ ;  /* 0x000000024d4c7210 */ /* 0x000fe40007fbe0ff */
[-C--:B------:R-:W-:Y:S01]  /*0990*/  LEA.HI.X.SX32 R65, R65, R3.reuse, 0x1, P2 ;  /* 0x0000000341417211 */ /* 0x080fe200010f0eff */
[----:B------:R-:W5:Y:S01]  /*09a0*/  LDG.E.U8 R15, desc[UR20][R14.64] ;  /* 0x000000140e0f7981 */ /* 0x000f62000c1e1100 */
[----:B------:R-:W-:-:S02]  /*09b0*/  LEA.HI.X.SX32 R67, R67, R3, 0x1, P1 ;  /* 0x0000000343437211 */ /* 0x000fc400008f0eff */
[-C--:B------:R-:W-:Y:S01]  /*09c0*/  LEA.HI.X.SX32 R69, R69, R3.reuse, 0x1, P0 ;  /* 0x0000000345457211 */ /* 0x080fe200000f0eff */
[----:B------:R-:W2:Y:S01]  /*09d0*/  LDG.E.U8 R16, desc[UR20][R16.64] ;  /* 0x0000001410107981 */ /* 0x000ea2000c1e1100 */
[----:B------:R-:W-:Y:S02]  /*09e0*/  LEA.HI.X.SX32 R71, R71, R3, 0x1, P4 ;  /* 0x0000000347477211 */ /* 0x000fe400020f0eff */
[-C--:B------:R-:W-:Y:S01]  /*09f0*/  IADD3 R78, P2, R79, R2.reuse, RZ ;  /* 0x000000024f4e7210 */ /* 0x080fe20007f5e0ff */
[----:B------:R-:W2:Y:S01]  /*0a00*/  LDG.E.U8 R19, desc[UR20][R18.64] ;  /* 0x0000001412137981 */ /* 0x000ea2000c1e1100 */
[-C--:B------:R-:W-:Y:S02]  /*0a10*/  IADD3 R80, P1, R81, R2.reuse, RZ ;  /* 0x0000000251507210 */ /* 0x080fe40007f3e0ff */
[-C--:B------:R-:W-:Y:S01]  /*0a20*/  IADD3 R82, P0, R83, R2.reuse, RZ ;  /* 0x0000000253527210 */ /* 0x080fe20007f1e0ff */
[----:B------:R-:W2:Y:S01]  /*0a30*/  LDG.E.U8 R20, desc[UR20][R20.64] ;  /* 0x0000001414147981 */ /* 0x000ea2000c1e1100 */
[----:B------:R-:W-:-:S02]  /*0a40*/  IADD3 R84, P4, R85, R2, RZ ;  /* 0x0000000255547210 */ /* 0x000fc40007f9e0ff */
[-C--:B------:R-:W-:Y:S01]  /*0a50*/  LEA.HI.X.SX32 R73, R73, R3.reuse, 0x1, P3 ;  /* 0x0000000349497211 */ /* 0x080fe200018f0eff */
[----:B------:R-:W2:Y:S01]  /*0a60*/  LDG.E.U8 R23, desc[UR20][R22.64] ;  /* 0x0000001416177981 */ /* 0x000ea2000c1e1100 */
[-C--:B------:R-:W-:Y:S02]  /*0a70*/  IADD3 R86, P3, R87, R2.reuse, RZ ;  /* 0x0000000257567210 */ /* 0x080fe40007f7e0ff */
[-C--:B------:R-:W-:Y:S01]  /*0a80*/  LEA.HI.X.SX32 R75, R75, R3.reuse, 0x1, P6 ;  /* 0x000000034b4b7211 */ /* 0x080fe200030f0eff */
[----:B------:R-:W2:Y:S01]  /*0a90*/  LDG.E.U8 R24, desc[UR20][R24.64] ;  /* 0x0000001418187981 */ /* 0x000ea2000c1e1100 */
[----:B------:R-:W-:Y:S02]  /*0aa0*/  LEA.HI.X.SX32 R77, R77, R3, 0x1, P5 ;  /* 0x000000034d4d7211 */ /* 0x000fe400028f0eff */
[-C--:B------:R-:W-:Y:S01]  /*0ab0*/  IADD3 R88, P6, R89, R2.reuse, RZ ;  /* 0x0000000259587210 */ /* 0x080fe20007fde0ff */
[----:B------:R-:W2:Y:S01]  /*0ac0*/  LDG.E.U8 R27, desc[UR20][R26.64] ;  /* 0x000000141a1b7981 */ /* 0x000ea2000c1e1100 */
[----:B------:R-:W-:-:S02]  /*0ad0*/  IADD3 R90, P5, R91, R2, RZ ;  /* 0x000000025b5a7210 */ /* 0x000fc40007fbe0ff */
[-C--:B------:R-:W-:Y:S01]  /*0ae0*/  LEA.HI.X.SX32 R79, R79, R3.reuse, 0x1, P2 ;  /* 0x000000034f4f7211 */ /* 0x080fe200010f0eff */
[----:B------:R-:W2:Y:S01]  /*0af0*/  LDG.E.U8 R28, desc[UR20][R28.64] ;  /* 0x000000141c1c7981 */ /* 0x000ea2000c1e1100 */
[-C--:B------:R-:W-:Y:S02]  /*0b00*/  LEA.HI.X.SX32 R81, R81, R3.reuse, 0x1, P1 ;  /* 0x0000000351517211 */ /* 0x080fe400008f0eff */
[-C--:B------:R-:W-:Y:S01]  /*0b10*/  LEA.HI.X.SX32 R83, R83, R3.reuse, 0x1, P0 ;  /* 0x0000000353537211 */ /* 0x080fe200000f0eff */
[----:B------:R-:W2:Y:S01]  /*0b20*/  LDG.E.U8 R31, desc[UR20][R30.64] ;  /* 0x000000141e1f7981 */ /* 0x000ea2000c1e1100 */
[----:B------:R-:W-:Y:S02]  /*0b30*/  LEA.HI.X.SX32 R85, R85, R3, 0x1, P4 ;  /* 0x0000000355557211 */ /* 0x000fe400020f0eff */
[-C--:B------:R-:W-:Y:S01]  /*0b40*/  IADD3 R92, P2, R93, R2.reuse, RZ ;  /* 0x000000025d5c7210 */ /* 0x080fe20007f5e0ff */
[----:B------:R-:W2:Y:S01]  /*0b50*/  LDG.E.U8 R32, desc[UR20][R32.64] ;  /* 0x0000001420207981 */ /* 0x000ea2000c1e1100 */
[----:B------:R-:W-:-:S02]  /*0b60*/  IADD3 R94, P1, R95, R2, RZ ;  /* 0x000000025f5e7210 */ /* 0x000fc40007f3e0ff */
[-C--:B------:R-:W-:Y:S01]  /*0b70*/  IADD3 R96, P0, R97, R2.reuse, RZ ;  /* 0x0000000261607210 */ /* 0x080fe20007f1e0ff */
[----:B------:R-:W2:Y:S01]  /*0b80*/  LDG.E.U8 R35, desc[UR20][R34.64] ;  /* 0x0000001422237981 */ /* 0x000ea2000c1e1100 */
[-C--:B------:R-:W-:Y:S02]  /*0b90*/  IADD3 R98, P4, R99, R2.reuse, RZ ;  /* 0x0000000263627210 */ /* 0x080fe40007f9e0ff */
[-C--:B------:R-:W-:Y:S01]  /*0ba0*/  LEA.HI.X.SX32 R87, R87, R3.reuse, 0x1, P3 ;  /* 0x0000000357577211 */ /* 0x080fe200018f0eff */
[----:B------:R-:W2:Y:S01]  /*0bb0*/  LDG.E.U8 R36, desc[UR20][R36.64] ;  /* 0x0000001424247981 */ /* 0x000ea2000c1e1100 */
[----:B------:R-:W-:Y:S02]  /*0bc0*/  IADD3 R100, P3, R101, R2, RZ ;  /* 0x0000000265647210 */ /* 0x000fe40007f7e0ff */
[-C--:B------:R-:W-:Y:S01]  /*0bd0*/  LEA.HI.X.SX32 R89, R89, R3.reuse, 0x1, P6 ;  /* 0x0000000359597211 */ /* 0x080fe200030f0eff */
[----:B------:R-:W2:Y:S01]  /*0be0*/  LDG.E.U8 R39, desc[UR20][R38.64] ;  /* 0x0000001426277981 */ /* 0x000ea2000c1e1100 */
[----:B------:R-:W-:-:S02]  /*0bf0*/  LEA.HI.X.SX32 R91, R91, R3, 0x1, P5 ;  /* 0x000000035b5b7211 */ /* 0x000fc400028f0eff */
[-C--:B------:R-:W-:Y:S01]  /*0c00*/  IADD3 R102, P6, R103, R2.reuse, RZ ;  /* 0x0000000267667210 */ /* 0x080fe20007fde0ff */
[----:B------:R-:W2:Y:S01]  /*0c10*/  LDG.E.U8 R40, desc[UR20][R40.64] ;  /* 0x0000001428287981 */ /* 0x000ea2000c1e1100 */
[----:B------:R-:W-:Y:S02]  /*0c20*/  IADD3 R104, P5, R105, R2, RZ ;  /* 0x0000000269687210 */ /* 0x000fe40007fbe0ff */
[-C--:B------:R-:W-:Y:S01]  /*0c30*/  LEA.HI.X.SX32 R93, R93, R3.reuse, 0x1, P2 ;  /* 0x000000035d5d7211 */ /* 0x080fe200010f0eff */
[----:B------:R-:W2:Y:S01]  /*0c40*/  LDG.E.U8 R43, desc[UR20][R42.64] ;  /* 0x000000142a2b7981 */ /* 0x000ea2000c1e1100 */
[-C--:B------:R-:W-:Y:S02]  /*0c50*/  LEA.HI.X.SX32 R95, R95, R3.reuse, 0x1, P1 ;  /* 0x000000035f5f7211 */ /* 0x080fe400008f0eff */
[-C--:B------:R-:W-:Y:S01]  /*0c60*/  LEA.HI.X.SX32 R97, R97, R3.reuse, 0x1, P0 ;  /* 0x0000000361617211 */ /* 0x080fe200000f0eff */
[----:B------:R-:W2:Y:S01]  /*0c70*/  LDG.E.U8 R44, desc[UR20][R44.64] ;  /* 0x000000142c2c7981 */ /* 0x000ea2000c1e1100 */
[----:B------:R-:W-:-:S02]  /*0c80*/  LEA.HI.X.SX32 R99, R99, R3, 0x1, P4 ;  /* 0x0000000363637211 */ /* 0x000fc400020f0eff */
[-C--:B------:R-:W-:Y:S01]  /*0c90*/  IADD3 R106, P2, R107, R2.reuse, RZ ;  /* 0x000000026b6a7210 */ /* 0x080fe20007f5e0ff */
[----:B------:R-:W2:Y:S01]  /*0ca0*/  LDG.E.U8 R47, desc[UR20][R46.64] ;  /* 0x000000142e2f7981 */ /* 0x000ea2000c1e1100 */
[-C--:B------:R-:W-:Y:S02]  /*0cb0*/  IADD3 R110, P1, R109, R2.reuse, RZ ;  /* 0x000000026d6e7210 */ /* 0x080fe40007f3e0ff */
[-C--:B------:R-:W-:Y:S01]  /*0cc0*/  IADD3 R114, P0, R113, R2.reuse, RZ ;  /* 0x0000000271727210 */ /* 0x080fe20007f1e0ff */
[----:B------:R-:W2:Y:S01]  /*0cd0*/  LDG.E.U8 R48, desc[UR20][R48.64] ;  /* 0x0000001430307981 */ /* 0x000ea2000c1e1100 */
[-C--:B------:R-:W-:Y:S02]  /*0ce0*/  IADD3 R116, P4, R117, R2.reuse, RZ ;  /* 0x0000000275747210 */ /* 0x080fe40007f9e0ff */
[----:B------:R-:W-:Y:S01]  /*0cf0*/  LEA.HI.X.SX32 R101, R101, R3, 0x1, P3 ;  /* 0x0000000365657211 */ /* 0x000fe200018f0eff */
[----:B------:R-:W2:Y:S01]  /*0d00*/  LDG.E.U8 R51, desc[UR20][R50.64] ;  /* 0x0000001432337981 */ /* 0x000ea2000c1e1100 */
[----:B------:R-:W-:-:S02]  /*0d10*/  IADD3 R108, P3, R119, R2, RZ ;  /* 0x00000002776c7210 */ /* 0x000fc40007f7e0ff */
[-C--:B------:R-:W-:Y:S01]  /*0d20*/  LEA.HI.X.SX32 R103, R103, R3.reuse, 0x1, P6 ;  /* 0x0000000367677211 */ /* 0x080fe200030f0eff */
[----:B------:R-:W2:Y:S01]  /*0d30*/  LDG.E.U8 R52, desc[UR20][R52.64] ;  /* 0x0000001434347981 */ /* 0x000ea2000c1e1100 */
[-C--:B------:R-:W-:Y:S02]  /*0d40*/  LEA.HI.X.SX32 R105, R105, R3.reuse, 0x1, P5 ;  /* 0x0000000369697211 */ /* 0x080fe400028f0eff */
[-C--:B------:R-:W-:Y:S01]  /*0d50*/  IADD3 R112, P6, R121, R2.reuse, RZ ;  /* 0x0000000279707210 */ /* 0x080fe20007fde0ff */
[----:B------:R-:W2:Y:S01]  /*0d60*/  LDG.E.U8 R55, desc[UR20][R54.64] ;  /* 0x0000001436377981 */ /* 0x000ea2000c1e1100 */
[----:B------:R-:W-:Y:S02]  /*0d70*/  IADD3 R118, P5, R123, R2, RZ ;  /* 0x000000027b767210 */ /* 0x000fe40007fbe0ff */
[-C--:B------:R-:W-:Y:S01]  /*0d80*/  LEA.HI.X.SX32 R107, R107, R3.reuse, 0x1, P2 ;  /* 0x000000036b6b7211 */ /* 0x080fe200010f0eff */
[----:B------:R-:W2:Y:S01]  /*0d90*/  LDG.E.U8 R56, desc[UR20][R56.64] ;  /* 0x0000001438387981 */ /* 0x000ea2000c1e1100 */
        /* <DEDUP_REMOVED lines=10> */
[----:B------:R-:W-:Y:S01]  /*0e40*/  LEA.HI.X.SX32 R109, R119, R3, 0x1, P3 ;  /* 0x00000003776d7211 */ /* 0x000fe200018f0eff */
[----:B------:R-:W2:Y:S01]  /*0e50*/  LDG.E.U8 R64, desc[UR20][R64.64] ;  /* 0x0000001440407981 */ /* 0x000ea2000c1e1100 */
[----:B0-----:R-:W-:Y:S02]  /*0e60*/  IADD3 R2, P3, R2, R135, RZ ;  /* 0x0000008702027210 */ /* 0x001fe40007f7e0ff */
[-C--:B------:R-:W-:Y:S01]  /*0e70*/  LEA.HI.X.SX32 R113, R121, R3.reuse, 0x1, P6 ;  /* 0x0000000379717211 */ /* 0x080fe200030f0eff */
[----:B------:R-:W2:Y:S01]  /*0e80*/  LDG.E.U8 R67, desc[UR20][R66.64] ;  /* 0x0000001442437981 */ /* 0x000ea2000c1e1100 */
[-C--:B------:R-:W-:Y:S02]  /*0e90*/  LEA.HI.X.SX32 R119, R123, R3.reuse, 0x1, P5 ;  /* 0x000000037b777211 */ /* 0x080fe400028f0eff */
[-C--:B------:R-:W-:Y:S01]  /*0ea0*/  LEA.HI.X.SX32 R121, R131, R3.reuse, 0x1, P2 ;  /* 0x0000000383797211 */ /* 0x080fe200010f0eff */
[----:B------:R-:W2:Y:S01]  /*0eb0*/  LDG.E.U8 R68, desc[UR20][R68.64] ;  /* 0x0000001444447981 */ /* 0x000ea2000c1e1100 */
[----:B------:R-:W-:-:S02]  /*0ec0*/  LEA.HI.X.SX32 R123, R133, R3, 0x1, P1 ;  /* 0x00000003857b7211 */ /* 0x000fc400008f0eff */
[-C--:B------:R-:W-:Y:S01]  /*0ed0*/  LEA.HI.X.SX32 R125, R125, R3.reuse, 0x1, P0 ;  /* 0x000000037d7d7211 */ /* 0x080fe200000f0eff */
[----:B------:R-:W2:Y:S01]  /*0ee0*/  LDG.E.U8 R71, desc[UR20][R70.64] ;  /* 0x0000001446477981 */ /* 0x000ea2000c1e1100 */
[-C--:B------:R-:W-:Y:S02]  /*0ef0*/  LEA.HI.X.SX32 R127, R127, R3.reuse, 0x1, P4 ;  /* 0x000000037f7f7211 */ /* 0x080fe400020f0eff */
[----:B------:R-:W-:Y:S01]  /*0f00*/  LEA.HI.X.SX32 R3, R135, R3, 0x1, P3 ;  /* 0x0000000387037211 */ /* 0x000fe200018f0eff */
[----:B------:R-:W2:Y:S04]  /*0f10*/  LDG.E.U8 R124, desc[UR20][R124.64] ;  /* 0x000000147c7c7981 */ /* 0x000ea8000c1e1100 */
[----:B------:R-:W2:Y:S04]  /*0f20*/  LDG.E.U8 R127, desc[UR20][R126.64] ;  /* 0x000000147e7f7981 */ /* 0x000ea8000c1e1100 */
[----:B------:R0:W2:Y:S04]  /*0f30*/  LDG.E.U8 R2, desc[UR20][R2.64] ;  /* 0x0000001402027981 */ /* 0x0000a8000c1e1100 */
[----:B------:R-:W2:Y:S04]  /*0f40*/  LDG.E.U8 R72, desc[UR20][R72.64] ;  /* 0x0000001448487981 */ /* 0x000ea8000c1e1100 */
[----:B------:R-:W2:Y:S04]  /*0f50*/  LDG.E.U8 R75, desc[UR20][R74.64] ;  /* 0x000000144a4b7981 */ /* 0x000ea8000c1e1100 */
[----:B------:R-:W2:Y:S04]  /*0f60*/  LDG.E.U8 R76, desc[UR20][R76.64] ;  /* 0x000000144c4c7981 */ /* 0x000ea8000c1e1100 */
[----:B------:R-:W2:Y:S04]  /*0f70*/  LDG.E.U8 R79, desc[UR20][R78.64] ;  /* 0x000000144e4f7981 */ /* 0x000ea8000c1e1100 */
        /* <DEDUP_REMOVED lines=21> */
[----:B------:R-:W2:Y:S01]  /*10d0*/  LDG.E.U8 R123, desc[UR20][R122.64] ;  /* 0x000000147a7b7981 */ /* 0x000ea2000c1e1100 */
[----:B------:R-:W0:Y:S01]  /*10e0*/  S2UR UR4, SR_CgaCtaId ;  /* 0x00000000000479c3 */ /* 0x000e220000008800 */
[----:B-1----:R-:W-:Y:S01]  /*10f0*/  IMAD.SHL.U32 R5, R0, 0x8, RZ ;  /* 0x0000000800057824 */ /* 0x002fe200078e00ff */
[----:B------:R-:W-:Y:S01]  /*1100*/  UISETP.GE.AND UP0, UPT, UR23, 0x1, UPT ;  /* 0x000000011700788c */ /* 0x000fe2000bf06270 */
[----:B------:R-:W-:-:S03]  /*1110*/  UMOV UR19, 0x400 ;  /* 0x0000040000137882 */ /* 0x000fc60000000000 */
[----:B------:R-:W-:Y:S02]  /*1120*/  LOP3.LUT R5, R5, 0x30, RZ, 0xc0, !PT ;  /* 0x0000003005057812 */ /* 0x000fe400078ec0ff */
[----:B------:R-:W-:-:S03]  /*1130*/  PLOP3.LUT P0, PT, PT, PT, UP0, 0x80, 0x0 ;  /* 0x000000000000781c */ /* 0x000fc60003f0f008 */
[----:B------:R-:W-:Y:S01]  /*1140*/  IMAD R5, R128, 0x40, R5 ;  /* 0x0000004080057824 */ /* 0x000fe200078e0205 */
[----:B0-----:R-:W-:-:S04]  /*1150*/  ULEA UR19, UR4, UR19, 0x18 ;  /* 0x0000001304137291 */ /* 0x001fc8000f8ec03f */
[----:B------:R-:W-:Y:S01]  /*1160*/  LOP3.LUT R3, R5, 0x20, RZ, 0x3c, !PT ;  /* 0x0000002005037812 */ /* 0x000fe200078e3cff */
[----:B------:R-:W-:Y:S01]  /*1170*/  IMAD.MOV.U32 R182, RZ, RZ, 0x3f800000 ;  /* 0x3f800000ffb67424 */ /* 0x000fe200078e00ff */
[----:B------:R-:W-:Y:S01]  /*1180*/  CS2R R130, SRZ ;  /* 0x0000000000827805 */ /* 0x000fe2000001ff00 */
[----:B------:R-:W-:Y:S01]  /*1190*/  IMAD.MOV.U32 R186, RZ, RZ, -0x800000 ;  /* 0xff800000ffba7424 */ /* 0x000fe200078e00ff */
[----:B------:R-:W-:Y:S01]  /*11a0*/  CS2R R132, SRZ ;  /* 0x0000000000847805 */ /* 0x000fe2000001ff00 */
[----:B------:R-:W-:Y:S01]  /*11b0*/  IMAD.MOV.U32 R85, RZ, RZ, -0x800000 ;  /* 0xff800000ff557424 */ /* 0x000fe200078e00ff */
[----:B------:R-:W-:Y:S01]  /*11c0*/  CS2R R134, SRZ ;  /* 0x0000000000867805 */ /* 0x000fe2000001ff00 */
[----:B------:R-:W-:Y:S01]  /*11d0*/  IMAD.MOV.U32 R183, RZ, RZ, 0x3f800000 ;  /* 0x3f800000ffb77424 */ /* 0x000fe200078e00ff */
[----:B------:R-:W-:Y:S01]  /*11e0*/  CS2R R136, SRZ ;  /* 0x0000000000887805 */ /* 0x000fe2000001ff00 */
[----:B------:R-:W-:Y:S01]  /*11f0*/  IMAD.MOV.U32 R184, RZ, RZ, 0x3f800000 ;  /* 0x3f800000ffb87424 */ /* 0x000fe200078e00ff */
[----:B------:R-:W-:Y:S01]  /*1200*/  CS2R R138, SRZ ;  /* 0x00000000008a7805 */ /* 0x000fe2000001ff00 */
[----:B------:R-:W-:Y:S01]  /*1210*/  IMAD.MOV.U32 R185, RZ, RZ, 0x3f800000 ;  /* 0x3f800000ffb97424 */ /* 0x000fe200078e00ff */
[----:B---3--:R-:W-:-:S02]  /*1220*/  PRMT R9, R8, 0x3340, R11 ;  /* 0x0000334008097816 */ /* 0x008fc4000000000b */
[----:B----4-:R-:W-:-:S04]  /*1230*/  PRMT R4, R4, 0x3340, R7 ;  /* 0x0000334004047816 */ /* 0x010fc80000000007 */
[----:B------:R-:W-:Y:S02]  /*1240*/  PRMT R9, R4, 0x5410, R9 ;  /* 0x0000541004097816 */ /* 0x000fe40000000009 */
[----:B-----5:R-:W-:Y:S02]  /*1250*/  PRMT R10, R12, 0x3340, R15 ;  /* 0x000033400c0a7816 */ /* 0x020fe4000000000f */
[----:B--2---:R-:W-:-:S04]  /*1260*/  PRMT R19, R16, 0x3340, R19 ;  /* 0x0000334010137816 */ /* 0x004fc80000000013 */
[----:B------:R-:W-:Y:S02]  /*1270*/  PRMT R10, R10, 0x5410, R19 ;  /* 0x000054100a0a7816 */ /* 0x000fe40000000013 */
[----:B------:R-:W-:Y:S02]  /*1280*/  PRMT R11, R20, 0x3340, R23 ;  /* 0x00003340140b7816 */ /* 0x000fe40000000017 */
[----:B------:R-:W-:-:S04]  /*1290*/  PRMT R24, R24, 0x3340, R27 ;  /* 0x0000334018187816 */ /* 0x000fc8000000001b */
        /* <DEDUP_REMOVED lines=17> */
[----:B------:R-:W-:Y:S02]  /*13b0*/  PRMT R127, R124, 0x3340, R127 ;  /* 0x000033407c7f7816 */ /* 0x000fe4000000007f */
[----:B------:R-:W-:-:S04]  /*13c0*/  PRMT R2, R129, 0x3340, R2 ;  /* 0x0000334081027816 */ /* 0x000fc80000000002 */
[----:B------:R-:W-:Y:S02]  /*13d0*/  PRMT R8, R2, 0x5410, R127 ;  /* 0x0000541002087816 */ /* 0x000fe4000000007f */
[----:B------:R-:W-:-:S03]  /*13e0*/  PRMT R72, R72, 0x3340, R75 ;  /* 0x0000334048487816 */ /* 0x000fc6000000004b */
[----:B------:R0:W-:Y:S01]  /*13f0*/  STS.128 [R5+UR19], R8 ;  /* 0x0000000805007988 */ /* 0x0001e20008000c13 */
[----:B------:R-:W-:Y:S02]  /*1400*/  LOP3.LUT R2, R5, 0x10, RZ, 0x3c, !PT ;  /* 0x0000001005027812 */ /* 0x000fe400078e3cff */
[----:B------:R-:W-:Y:S02]  /*1410*/  PRMT R61, R61, 0x5410, R72 ;  /* 0x000054103d3d7816 */ /* 0x000fe40000000048 */
[----:B------:R-:W-:Y:S02]  /*1420*/  PRMT R62, R76, 0x3340, R79 ;  /* 0x000033404c3e7816 */ /* 0x000fe4000000004f */
[----:B------:R-:W-:Y:S02]  /*1430*/  PRMT R83, R80, 0x3340, R83 ;  /* 0x0000334050537816 */ /* 0x000fe40000000053 */
[----:B0-----:R-:W-:Y:S02]  /*1440*/  LOP3.LUT R5, R5, 0x30, RZ, 0x3c, !PT ;  /* 0x0000003005057812 */ /* 0x001fe400078e3cff */
[----:B------:R-:W-:-:S02]  /*1450*/  PRMT R62, R62, 0x5410, R83 ;  /* 0x000054103e3e7816 */ /* 0x000fc40000000053 */
[----:B------:R-:W-:Y:S02]  /*1460*/  PRMT R63, R84, 0x3340, R87 ;  /* 0x00003340543f7816 */ /* 0x000fe40000000057 */
[----:B------:R-:W-:-:S04]  /*1470*/  PRMT R88, R88, 0x3340, R91 ;  /* 0x0000334058587816 */ /* 0x000fc8000000005b */
[----:B------:R-:W-:Y:S02]  /*1480*/  PRMT R63, R63, 0x5410, R88 ;  /* 0x000054103f3f7816 */ /* 0x000fe40000000058 */
[----:B------:R-:W-:Y:S01]  /*1490*/  PRMT R92, R92, 0x3340, R95 ;  /* 0x000033405c5c7816 */ /* 0x000fe2000000005f */
[----:B------:R-:W-:Y:S01]  /*14a0*/  STS.128 [R2+UR19], R28 ;  /* 0x0000001c02007988 */ /* 0x000fe20008000c13 */
        /* <DEDUP_REMOVED lines=10> */
[----:B------:R-:W-:Y:S01]  /*1550*/  PRMT R95, R95, 0x5410, R120 ;  /* 0x000054105f5f7816 */ /* 0x000fe20000000078 */
[----:B------:R-:W-:Y:S01]  /*1560*/  STS.128 [R3+UR19], R60 ;  /* 0x0000003c03007988 */ /* 0x000fe20008000c13 */
[----:B------:R-:W-:-:S03]  /*1570*/  IMAD.MOV.U32 R83, RZ, RZ, -0x800000 ;  /* 0xff800000ff537424 */ /* 0x000fc600078e00ff */
[----:B------:R0:W-:Y:S01]  /*1580*/  STS.128 [R5+UR19], R92 ;  /* 0x0000005c05007988 */ /* 0x0001e20008000c13 */
[----:B------:R-:W-:Y:S01]  /*1590*/  IMAD.MOV.U32 R55, RZ, RZ, -0x800000 ;  /* 0xff800000ff377424 */ /* 0x000fe200078e00ff */
[----:B------:R-:W-:Y:S02]  /*15a0*/  CS2R R120, SRZ ;  /* 0x0000000000787805 */ /* 0x000fe4000001ff00 */
[----:B------:R-:W-:Y:S02]  /*15b0*/  CS2R R122, SRZ ;  /* 0x00000000007a7805 */ /* 0x000fe4000001ff00 */
[----:B------:R-:W-:Y:S02]  /*15c0*/  CS2R R124, SRZ ;  /* 0x00000000007c7805 */ /* 0x000fe4000001ff00 */
[----:B------:R-:W-:Y:S02]  /*15d0*/  CS2R R126, SRZ ;  /* 0x00000000007e7805 */ /* 0x000fe4000001ff00 */
[----:B------:R-:W-:-:S02]  /*15e0*/  CS2R R128, SRZ ;  /* 0x0000000000807805 */ /* 0x000fc4000001ff00 */
[----:B------:R-:W-:Y:S02]  /*15f0*/  CS2R R140, SRZ ;  /* 0x00000000008c7805 */ /* 0x000fe4000001ff00 */
        /* <DEDUP_REMOVED lines=8> */
[----:B0-----:R-:W-:Y:S02]  /*1680*/  CS2R R92, SRZ ;  /* 0x00000000005c7805 */ /* 0x001fe4000001ff00 */
        /* <DEDUP_REMOVED lines=11> */
[----:B------:R-:W-:Y:S01]  /*1740*/  CS2R R118, SRZ ;  /* 0x0000000000767805 */ /* 0x000fe2000001ff00 */
[----:B------:R-:W-:Y:S06]  /*1750*/  @!P0 BRA `(.L_x_0) ;  /* 0x0000005000248947 */ /* 0x000fec0003800000 */
[----:B------:R-:W-:Y:S01]  /*1760*/  ULDC.64 UR6, c[0x0][0x250] ;  /* 0x0000940000067ab9 */ /* 0x000fe20000000a00 */
[----:B------:R-:W-:Y:S01]  /*1770*/  SHF.R.U32.HI R5, RZ, 0x6, R0 ;  /* 0x00000006ff057819 */ /* 0x000fe20000011600 */
[----:B------:R-:W-:Y:S01]  /*1780*/  UIMAD UR6, UR18, UR6, URZ ;  /* 0x00000006120672a4 */ /* 0x000fe2000f8e023f */
[C---:B------:R-:W-:Y:S01]  /*1790*/  LOP3.LUT R2, R0.reuse, 0x3f, RZ, 0xc0, !PT ;  /* 0x0000003f00027812 */ /* 0x040fe200078ec0ff */
[----:B------:R-:W-:Y:S01]  /*17a0*/  ULDC UR4, c[0x0][0x258] ;  /* 0x0000960000047ab9 */ /* 0x000fe20000000800 */
[C---:B------:R-:W-:Y:S01]  /*17b0*/  LOP3.LUT P0, RZ, R0.reuse, 0x1, RZ, 0xc0, !PT ;  /* 0x0000000100ff7812 */ /* 0x040fe2000780c0ff */
[----:B------:R-:W-:Y:S01]  /*17c0*/  ULDC.64 UR8, c[0x0][0x218] ;  /* 0x0000860000087ab9 */ /* 0x000fe20000000a00 */
[----:B------:R-:W-:Y:S01]  /*17d0*/  LEA.HI R26, R0, 0xe, RZ, 0x1a ;  /* 0x0000000e001a7811 */ /* 0x000fe200078fd0ff */
[----:B------:R-:W-:Y:S01]  /*17e0*/  IMAD R3, R2, UR4, RZ ;  /* 0x0000000402037c24 */ /* 0x000fe2000f8e02ff */
[C---:B------:R-:W-:Y:S01]  /*17f0*/  LEA.HI R27, R0.reuse, 0x1e, RZ, 0x1a ;  /* 0x0000001e001b7811 */ /* 0x040fe200078fd0ff */
[----:B------:R-:W-:Y:S01]  /*1800*/  USHF.R.S32.HI UR4, URZ, 0x1f, UR6 ;  /* 0x0000001f3f047899 */ /* 0x000fe20008011406 */
[C---:B------:R-:W-:Y:S01]  /*1810*/  LEA.HI R28, R0.reuse, 0x2e, RZ, 0x1a ;  /* 0x0000002e001c7811 */ /* 0x040fe200078fd0ff */
[----:B------:R-:W-:Y:S01]  /*1820*/  IMAD.U32 R30, RZ, RZ, UR6 ;  /* 0x00000006ff1e7e24 */ /* 0x000fe2000f8e00ff */
[----:B------:R-:W-:Y:S01]  /*1830*/  LEA.HI R29, R0, 0x3e, RZ, 0x1a ;  /* 0x0000003e001d7811 */ /* 0x000fe200078fd0ff */
[----:B------:R-:W-:Y:S01]  /*1840*/  IMAD.U32 R7, RZ, RZ, UR7 ;  /* 0x00000007ff077e24 */ /* 0x000fe2000f8e00ff */
[----:B------:R-:W-:Y:S01]  /*1850*/  SGXT.U32 R0, R5, 0x1 ;  /* 0x000000010500781a */ /* 0x000fe20000000000 */
[----:B------:R-:W-:Y:S01]  /*1860*/  IMAD.U32 R5, RZ, RZ, UR7 ;  /* 0x00000007ff057e24 */ /* 0x000fe2000f8e00ff */
[----:B------:R-:W-:Y:S01]  /*1870*/  SHF.R.S32.HI R4, RZ, 0x1f, R3 ;  /* 0x0000001fff047819 */ /* 0x000fe20000011403 */
[----:B------:R-:W-:Y:S01]  /*1880*/  IMAD.U32 R15, RZ, RZ, UR7 ;  /* 0x00000007ff0f7e24 */ /* 0x000fe2000f8e00ff */
[----:B------:R-:W-:Y:S01]  /*1890*/  IADD3 R30, P1, P2, R3, UR8, R30 ;  /* 0x00000008031e7c10 */ /* 0x000fe2000fa3e01e */
[----:B------:R-:W-:Y:S01]  /*18a0*/  IMAD R6, R0, UR7, RZ ;  /* 0x0000000700067c24 */ /* 0x000fe2000f8e02ff */
[----:B------:R-:W-:Y:S01]  /*18b0*/  ULDC.64 UR16, c[0x0][0x260] ;  /* 0x0000980000107ab9 */ /* 0x000fe20000000a00 */
[----:B------:R-:W-:Y:S01]  /*18c0*/  IMAD.U32 R3, RZ, RZ, UR4 ;  /* 0x00000004ff037e24 */ /* 0x000fe2000f8e00ff */
[----:B------:R-:W0:Y:S01]  /*18d0*/  LDC.64 R24, c[0x0][0x220] ;  /* 0x00008800ff187b82 */ /* 0x000e220000000a00 */
[----:B------:R-:W-:Y:S01]  /*18e0*/  IMAD R8, R5, 0x2, R6 ;  /* 0x0000000205087824 */ /* 0x000fe200078e0206 */
[----:B------:R-:W-:Y:S01]  /*18f0*/  UIMAD UR16, UR18, UR16, URZ ;  /* 0x00000010121072a4 */ /* 0x000fe2000f8e023f */
[----:B------:R-:W-:Y:S01]  /*1900*/  IMAD.U32 R20, RZ, RZ, UR7 ;  /* 0x00000007ff147e24 */ /* 0x000fe2000f8e00ff */
[----:B------:R-:W-:Y:S01]  /*1910*/  IADD3.X R32, R4, UR9, R3, P1, P2 ;  /* 0x0000000904207c10 */ /* 0x000fe20008fe4403 */
[----:B------:R-:W-:Y:S01]  /*1920*/  IMAD R14, R7, 0x2, R8 ;  /* 0x00000002070e7824 */ /* 0x000fe200078e0208 */
[----:B------:R-:W-:Y:S01]  /*1930*/  USHF.R.S32.HI UR4, URZ, 0x1f, UR16 ;  /* 0x0000001f3f047899 */ /* 0x000fe20008011410 */
[----:B------:R-:W-:Y:S01]  /*1940*/  IMAD R3, R2, UR17, RZ ;  /* 0x0000001102037c24 */ /* 0x000fe2000f8e02ff */
[----:B------:R-:W1:Y:S01]  /*1950*/  LDC R37, c[0x0][0x268] ;  /* 0x00009a00ff257b82 */ /* 0x000e620000000800 */
[----:B------:R-:W-:Y:S01]  /*1960*/  IMAD.U32 R2, RZ, RZ, UR7 ;  /* 0x00000007ff027e24 */ /* 0x000fe2000f8e00ff */
[----:B------:R-:W-:Y:S01]  /*1970*/  UIADD3 UR8, UR19, 0x2000, URZ ;  /* 0x0000200013087890 */ /* 0x000fe2000fffe03f */
[----:B------:R-:W-:Y:S01]  /*1980*/  IMAD R15, R15, 0x2, R14 ;  /* 0x000000020f0f7824 */ /* 0x000fe200078e020e */
[----:B------:R-:W-:Y:S01]  /*1990*/  UMOV UR6, URZ ;  /* 0x0000003f00067c82 */ /* 0x000fe20008000000 */
[----:B------:R-:W-:Y:S01]  /*19a0*/  IMAD.U32 R21, RZ, RZ, UR7 ;  /* 0x00000007ff157e24 */ /* 0x000fe2000f8e00ff */
[----:B------:R-:W-:Y:S01]  /*19b0*/  USHF.R.U32.HI UR8, URZ, 0x4, UR8 ;  /* 0x000000043f087899 */ /* 0x000fe20008011608 */
[----:B------:R-:W-:Y:S01]  /*19c0*/  IMAD R19, R2, 0x2, R15 ;  /* 0x0000000202137824 */ /* 0x000fe200078e020f */
[----:B------:R-:W-:Y:S01]  /*19d0*/  IADD3 R2, P6, R6, R30, RZ ;  /* 0x0000001e06027210 */ /* 0x000fe20007fde0ff */
[----:B------:R-:W-:Y:S01]  /*19e0*/  IMAD.U32 R4, RZ, RZ, UR7 ;  /* 0x00000007ff047e24 */ /* 0x000fe2000f8e00ff */
[----:B------:R-:W-:Y:S01]  /*19f0*/  USGXT.U32 UR8, UR8, 0xe ;  /* 0x0000000e0808789a */ /* 0x000fe20008000000 */
[----:B------:R-:W-:Y:S01]  /*1a00*/  IMAD R20, R20, 0x2, R19 ;  /* 0x0000000214147824 */ /* 0x000fe200078e0213 */
[----:B------:R-:W-:Y:S01]  /*1a10*/  LEA.HI.X.SX32 R6, R6, R32, 0x1, P6 ;  /* 0x0000002006067211 */ /* 0x000fe200030f0eff */
[----:B------:R-:W-:Y:S01]  /*1a20*/  IMAD.U32 R154, RZ, RZ, UR7 ;  /* 0x00000007ff9a7e24 */ /* 0x000fe2000f8e00ff */
[----:B------:R-:W-:Y:S01]  /*1a30*/  CS2R R120, SRZ ;  /* 0x0000000000787805 */ /* 0x000fe2000001ff00 */
[----:B------:R-:W-:Y:S01]  /*1a40*/  IMAD R21, R21, 0x2, R20 ;  /* 0x0000000215157824 */ /* 0x000fe200078e0214 */
[----:B0-----:R-:W-:Y:S01]  /*1a50*/  IADD3 R33, P1, P2, R3, UR16, R24 ;  /* 0x0000001003217c10 */ /* 0x001fe2000fa3e018 */
[----:B------:R-:W-:Y:S01]  /*1a60*/  IMAD.U32 R155, RZ, RZ, UR7 ;  /* 0x00000007ff9b7e24 */ /* 0x000fe2000f8e00ff */
[----:B------:R-:W-:Y:S01]  /*1a70*/  SHF.R.S32.HI R24, RZ, 0x1f, R3 ;  /* 0x0000001fff187819 */ /* 0x000fe20000011403 */
[----:B------:R-:W-:Y:S01]  /*1a80*/  IMAD R153, R4, 0x4, R21 ;  /* 0x0000000404997824 */ /* 0x000fe200078e0215 */
[----:B------:R-:W-:Y:S01]  /*1a90*/  IADD3 R3, P3, R8, R30, RZ ;  /* 0x0000001e08037210 */ /* 0x000fe20007f7e0ff */
[----:B------:R-:W-:Y:S01]  /*1aa0*/  IMAD.U32 R12, RZ, RZ, UR7 ;  /* 0x00000007ff0c7e24 */ /* 0x000fe2000f8e00ff */
[----:B------:R-:W-:Y:S01]  /*1ab0*/  IADD3.X R35, R24, UR4, R25, P1, P2 ;  /* 0x0000000418237c10 */ /* 0x000fe20008fe4419 */
[----:B------:R-:W-:Y:S01]  /*1ac0*/  IMAD R154, R154, 0x2, R153 ;  /* 0x000000029a9a7824 */ /* 0x000fe200078e0299 */
[----:B------:R-:W-:Y:S01]  /*1ad0*/  LEA.HI.X.SX32 R8, R8, R32, 0x1, P3 ;  /* 0x0000002008087211 */ /* 0x000fe200018f0eff */
[----:B------:R-:W-:Y:S01]  /*1ae0*/  IMAD.U32 R160, RZ, RZ, UR7 ;  /* 0x00000007ffa07e24 */ /* 0x000fe2000f8e00ff */
[----:B------:R-:W-:Y:S01]  /*1af0*/  USHF.R.U32.HI UR16, URZ, 0x4, UR19 ;  /* 0x000000043f107899 */ /* 0x000fe20008011613 */
[----:B------:R-:W-:Y:S01]  /*1b00*/  IMAD R155, R155, 0x2, R154 ;  /* 0x000000029b9b7824 */ /* 0x000fe200078e029a */
[----:B------:R-:W-:Y:S01]  /*1b10*/  CS2R R122, SRZ ;  /* 0x00000000007a7805 */ /* 0x000fe2000001ff00 */
[----:B------:R-:W-:Y:S01]  /*1b20*/  IMAD.U32 R161, RZ, RZ, UR7 ;  /* 0x00000007ffa17e24 */ /* 0x000fe2000f8e00ff */
[----:B------:R-:W-:Y:S01]  /*1b30*/  USGXT.U32 UR16, UR16, 0xe ;  /* 0x0000000e1010789a */ /* 0x000fe20008000000 */
[----:B------:R-:W-:Y:S01]  /*1b40*/  IMAD R159, R12, 0x2, R155 ;  /* 0x000000020c9f7824 */ /* 0x000fe200078e029b */
[----:B------:R-:W-:Y:S01]  /*1b50*/  CS2R R124, SRZ ;  /* 0x00000000007c7805 */ /* 0x000fe2000001ff00 */
[----:B------:R-:W-:Y:S01]  /*1b60*/  IMAD.U32 R16, RZ, RZ, UR7 ;  /* 0x00000007ff107e24 */ /* 0x000fe2000f8e00ff */
[----:B------:R-:W-:Y:S01]  /*1b70*/  UIADD3 UR12, UP0, UR16, 0x2, URZ ;  /* 0x00000002100c7890 */ /* 0x000fe2000ff1e03f */
[----:B------:R-:W-:Y:S01]  /*1b80*/  IMAD R160, R160, 0x2, R159 ;  /* 0x00000002a0a07824 */ /* 0x000fe200078e029f */
[----:B------:R-:W-:Y:S01]  /*1b90*/  CS2R R126, SRZ ;  /* 0x00000000007e7805 */ /* 0x000fe2000001ff00 */
[----:B------:R-:W-:Y:S01]  /*1ba0*/  IMAD.U32 R166, RZ, RZ, UR7 ;  /* 0x00000007ffa67e24 */ /* 0x000fe2000f8e00ff */
[----:B------:R-:W-:Y:S01]  /*1bb0*/  UIADD3.X UR13, UR6, -0x7fffffe0, URZ, UP0, !UPT ;  /* 0x80000020060d7890 */ /* 0x000fe200087fe43f */
[----:B------:R-:W-:Y:S01]  /*1bc0*/  IMAD R161, R161, 0x2, R160 ;  /* 0x00000002a1a17824 */ /* 0x000fe200078e02a0 */
[----:B------:R-:W-:Y:S01]  /*1bd0*/  CS2R R128, SRZ ;  /* 0x0000000000807805 */ /* 0x000fe2000001ff00 */
[----:B------:R-:W-:Y:S01]  /*1be0*/  IMAD.U32 R167, RZ, RZ, UR7 ;  /* 0x00000007ffa77e24 */ /* 0x000fe2000f8e00ff */
[----:B------:R-:W-:Y:S01]  /*1bf0*/  CS2R R130, SRZ ;  /* 0x0000000000827805 */ /* 0x000fe2000001ff00 */
[----:B------:R-:W-:Y:S01]  /*1c00*/  IMAD R165, R16, 0x2, R161 ;  /* 0x0000000210a57824 */ /* 0x000fe200078e02a1 */
[----:B------:R-:W-:Y:S01]  /*1c10*/  CS2R R132, SRZ ;  /* 0x0000000000847805 */ /* 0x000fe2000001ff00 */
[----:B------:R-:W-:Y:S01]  /*1c20*/  IMAD.U32 R34, RZ, RZ, UR7 ;  /* 0x00000007ff227e24 */ /* 0x000fe2000f8e00ff */
[----:B------:R-:W-:Y:S01]  /*1c30*/  CS2R R134, SRZ ;  /* 0x0000000000867805 */ /* 0x000fe2000001ff00 */
[----:B------:R-:W-:Y:S01]  /*1c40*/  IMAD R166, R166, 0x4, R165 ;  /* 0x00000004a6a67824 */ /* 0x000fe200078e02a5 */
[----:B------:R-:W-:Y:S01]  /*1c50*/  CS2R R136, SRZ ;  /* 0x0000000000887805 */ /* 0x000fe2000001ff00 */
[----:B------:R-:W-:Y:S01]  /*1c60*/  IMAD R225, R29, UR7, RZ ;  /* 0x000000071de17c24 */ /* 0x000fe2000f8e02ff */
[----:B------:R-:W-:Y:S01]  /*1c70*/  CS2R R138, SRZ ;  /* 0x00000000008a7805 */ /* 0x000fe2000001ff00 */
[----:B------:R-:W-:Y:S01]  /*1c80*/  IMAD R167, R167, 0x2, R166 ;  /* 0x00000002a7a77824 */ /* 0x000fe200078e02a6 */
[----:B------:R-:W-:Y:S01]  /*1c90*/  CS2R R140, SRZ ;  /* 0x00000000008c7805 */ /* 0x000fe2000001ff00 */
[----:B------:R-:W-:Y:S01]  /*1ca0*/  IMAD R9, R26, UR7, RZ ;  /* 0x000000071a097c24 */ /* 0x000fe2000f8e02ff */
[-C--:B------:R-:W-:Y:S01]  /*1cb0*/  IADD3 R227, P3, R225, R30.reuse, RZ ;  /* 0x0000001ee1e37210 */ /* 0x080fe20007f7e0ff */
[----:B------:R-:W-:Y:S01]  /*1cc0*/  IMAD.U32 R172, RZ, RZ, UR7 ;  /* 0x00000007ffac7e24 */ /* 0x000fe2000f8e00ff */
[----:B------:R-:W-:Y:S01]  /*1cd0*/  CS2R R142, SRZ ;  /* 0x00000000008e7805 */ /* 0x000fe2000001ff00 */
[----:B------:R-:W-:Y:S01]  /*1ce0*/  IMAD R171, R34, 0x2, R167 ;  /* 0x0000000222ab7824 */ /* 0x000fe200078e02a7 */
[----:B------:R-:W-:Y:S01]  /*1cf0*/  IADD3 R4, P4, R9, R30, RZ ;  /* 0x0000001e09047210 */ /* 0x000fe20007f9e0ff */
[----:B------:R-:W-:Y:S01]  /*1d00*/  IMAD R10, R27, UR7, RZ ;  /* 0x000000071b0a7c24 */ /* 0x000fe2000f8e02ff */
[----:B------:R-:W-:Y:S01]  /*1d10*/  LEA.HI.X.SX32 R225, R225, R32, 0x1, P3 ;  /* 0x00000020e1e17211 */ /* 0x000fe200018f0eff */
[----:B------:R-:W-:Y:S01]  /*1d20*/  IMAD.U32 R173, RZ, RZ, UR7 ;  /* 0x00000007ffad7e24 */ /* 0x000fe2000f8e00ff */
[----:B------:R-:W-:Y:S01]  /*1d30*/  IADD3 R12, P3, R14, R30, RZ ;  /* 0x0000001e0e0c7210 */ /* 0x000fe20007f7e0ff */
[----:B------:R-:W-:Y:S01]  /*1d40*/  IMAD R172, R172, 0x2, R171 ;  /* 0x00000002acac7824 */ /* 0x000fe200078e02ab */
[----:B------:R-:W-:Y:S01]  /*1d50*/  LEA.HI.X.SX32 R9, R9, R32, 0x1, P4 ;  /* 0x0000002009097211 */ /* 0x000fe200020f0eff */
[----:B------:R-:W-:Y:S01]  /*1d60*/  IMAD.U32 R36, RZ, RZ, UR7 ;  /* 0x00000007ff247e24 */ /* 0x000fe2000f8e00ff */
[-C--:B------:R-:W-:Y:S01]  /*1d70*/  IADD3 R5, P5, R10, R30.reuse, RZ ;  /* 0x0000001e0a057210 */ /* 0x080fe20007fbe0ff */
[----:B------:R-:W-:Y:S01]  /*1d80*/  IMAD R173, R173, 0x2, R172 ;  /* 0x00000002adad7824 */ /* 0x000fe200078e02ac */
[----:B------:R-:W-:Y:S01]  /*1d90*/  IADD3 R13, P4, R15, R30, RZ ;  /* 0x0000001e0f0d7210 */ /* 0x000fe20007f9e0ff */
[----:B------:R-:W-:Y:S01]  /*1da0*/  IMAD.U32 R178, RZ, RZ, UR7 ;  /* 0x00000007ffb27e24 */ /* 0x000fe2000f8e00ff */
[----:B------:R-:W-:Y:S01]  /*1db0*/  LEA.HI.X.SX32 R14, R14, R32, 0x1, P3 ;  /* 0x000000200e0e7211 */ /* 0x000fe200018f0eff */
[----:B------:R-:W-:Y:S01]  /*1dc0*/  IMAD R177, R36, 0x2, R173 ;  /* 0x0000000224b17824 */ /* 0x000fe200078e02ad */
[----:B------:R-:W-:Y:S01]  /*1dd0*/  IADD3 R16, P3, R19, R30, RZ ;  /* 0x0000001e13107210 */ /* 0x000fe20007f7e0ff */
[----:B------:R-:W-:Y:S01]  /*1de0*/  IMAD.U32 R179, RZ, RZ, UR7 ;  /* 0x00000007ffb37e24 */ /* 0x000fe2000f8e00ff */
[-C--:B------:R-:W-:Y:S01]  /*1df0*/  LEA.HI.X.SX32 R10, R10, R32.reuse, 0x1, P5 ;  /* 0x000000200a0a7211 */ /* 0x080fe200028f0eff */
        /* <DEDUP_REMOVED lines=22> */
[-C--:B-1----:R-:W-:Y:S01]  /*1f60*/  IMAD R0, R0, R37.reuse, RZ ;  /* 0x0000002500007224 */ /* 0x082fe200078e02ff */
[-C--:B------:R-:W-:Y:S01]  /*1f70*/  LEA.HI.X.SX32 R154, R154, R32.reuse, 0x1, P4 ;  /* 0x000000209a9a7211 */ /* 0x080fe200020f0eff */
[----:B------:R-:W-:Y:S01]  /*1f80*/  IMAD.U32 R48, RZ, RZ, UR7 ;  /* 0x00000007ff307e24 */ /* 0x000fe2000f8e00ff */
[----:B------:R-:W-:Y:S01]  /*1f90*/  LEA.HI.X.SX32 R155, R155, R32, 0x1, P5 ;  /* 0x000000209b9b7211 */ /* 0x000fe200028f0eff */
[----:B------:R-:W-:Y:S01]  /*1fa0*/  IMAD R217, R46, 0x2, R213 ;  /* 0x000000022ed97824 */ /* 0x000fe200078e02d5 */
[-C--:B------:R-:W-:Y:S01]  /*1fb0*/  IADD3 R157, P4, R160, R30.reuse, RZ ;  /* 0x0000001ea09d7210 */ /* 0x080fe20007f9e0ff */
[----:B------:R-:W-:Y:S01]  /*1fc0*/  IMAD R230, R37, 0x2, R0 ;  /* 0x0000000225e67824 */ /* 0x000fe200078e0200 */
[----:B------:R-:W-:Y:S01]  /*1fd0*/  IADD3 R158, P5, R161, R30, RZ ;  /* 0x0000001ea19e7210 */ /* 0x000fe20007fbe0ff */
[----:B------:R-:W-:Y:S01]  /*1fe0*/  IMAD R11, R28, UR7, RZ ;  /* 0x000000071c0b7c24 */ /* 0x000fe2000f8e02ff */
[----:B------:R-:W-:Y:S01]  /*1ff0*/  LEA.HI.X.SX32 R159, R159, R32, 0x1, P3 ;  /* 0x000000209f9f7211 */ /* 0x000fe200018f0eff */
[----:B------:R-:W-:Y:S01]  /*2000*/  IMAD R221, R48, 0x2, R217 ;  /* 0x0000000230dd7824 */ /* 0x000fe200078e02d9 */
[----:B------:R-:W-:Y:S01]  /*2010*/  IADD3 R162, P3, R165, R30, RZ ;  /* 0x0000001ea5a27210 */ /* 0x000fe20007f7e0ff */
[----:B------:R-:W-:Y:S01]  /*2020*/  IMAD R232, R37, 0x2, R230 ;  /* 0x0000000225e87824 */ /* 0x000fe200078e02e6 */
[-C--:B------:R-:W-:Y:S01]  /*2030*/  LEA.HI.X.SX32 R160, R160, R32.reuse, 0x1, P4 ;  /* 0x00000020a0a07211 */ /* 0x080fe200020f0eff */
[-C--:B------:R-:W-:Y:S01]  /*2040*/  IMAD R26, R26, R37.reuse, RZ ;  /* 0x000000251a1a7224 */ /* 0x080fe200078e02ff */
[----:B------:R-:W-:Y:S01]  /*2050*/  LEA.HI.X.SX32 R161, R161, R32, 0x1, P5 ;  /* 0x00000020a1a17211 */ /* 0x000fe200028f0eff */
[----:B------:R-:W-:Y:S01]  /*2060*/  IMAD R235, R37, 0x2, R232 ;  /* 0x0000000225eb7824 */ /* 0x000fe200078e02e8 */
[-C--:B------:R-:W-:Y:S01]  /*2070*/  IADD3 R163, P4, R166, R30.reuse, RZ ;  /* 0x0000001ea6a37210 */ /* 0x080fe20007f9e0ff */
[-C--:B------:R-:W-:Y:S01]  /*2080*/  IMAD R31, R28, R37.reuse, RZ ;  /* 0x000000251c1f7224 */ /* 0x080fe200078e02ff */
[----:B------:R-:W-:Y:S01]  /*2090*/  IADD3 R164, P5, R167, R30, RZ ;  /* 0x0000001ea7a47210 */ /* 0x000fe20007fbe0ff */
[----:B------:R-:W-:Y:S01]  /*20a0*/  IMAD R29, R29, R37, RZ ;  /* 0x000000251d1d7224 */ /* 0x000fe200078e02ff */
[----:B------:R-:W-:Y:S01]  /*20b0*/  LEA.HI.X.SX32 R165, R165, R32, 0x1, P3 ;  /* 0x00000020a5a57211 */ /* 0x000fe200018f0eff */
[----:B------:R-:W-:Y:S01]  /*20c0*/  IMAD R246, R37, 0x2, R235 ;  /* 0x0000000225f67824 */ /* 0x000fe200078e02eb */
[----:B------:R-:W-:Y:S01]  /*20d0*/  IADD3 R168, P3, R171, R30, RZ ;  /* 0x0000001eaba87210 */ /* 0x000fe20007f7e0ff */
[----:B------:R-:W-:Y:S01]  /*20e0*/  IMAD.MOV.U32 R185, RZ, RZ, 0x3f800000 ;  /* 0x3f800000ffb97424 */ /* 0x000fe200078e00ff */
[-C--:B------:R-:W-:Y:S01]  /*20f0*/  LEA.HI.X.SX32 R166, R166, R32.reuse, 0x1, P4 ;  /* 0x00000020a6a67211 */ /* 0x080fe200020f0eff */
[----:B------:R-:W-:Y:S01]  /*2100*/  IMAD R248, R37, 0x2, R246 ;  /* 0x0000000225f87824 */ /* 0x000fe200078e02f6 */
[----:B------:R-:W-:Y:S01]  /*2110*/  LEA.HI.X.SX32 R167, R167, R32, 0x1, P5 ;  /* 0x00000020a7a77211 */ /* 0x000fe200028f0eff */
[----:B------:R-:W-:Y:S01]  /*2120*/  IMAD.MOV.U32 R195, RZ, RZ, -0x800000 ;  /* 0xff800000ffc37424 */ /* 0x000fe200078e00ff */
[CC--:B------:R-:W-:Y:S01]  /*2130*/  IADD3 R169, P4, R172.reuse, R30.reuse, RZ ;  /* 0x0000001eaca97210 */ /* 0x0c0fe20007f9e0ff */
[----:B------:R-:W-:Y:S01]  /*2140*/  IMAD R250, R37, 0x2, R248 ;  /* 0x0000000225fa7824 */ /* 0x000fe200078e02f8 */
[----:B------:R-:W-:Y:S01]  /*2150*/  IADD3 R170, P5, R173, R30, RZ ;  /* 0x0000001eadaa7210 */ /* 0x000fe20007fbe0ff */
[----:B------:R-:W-:Y:S01]  /*2160*/  IMAD.MOV.U32 R194, RZ, RZ, -0x800000 ;  /* 0xff800000ffc27424 */ /* 0x000fe200078e00ff */
[----:B------:R-:W-:Y:S01]  /*2170*/  LEA.HI.X.SX32 R171, R171, R32, 0x1, P3 ;  /* 0x00000020abab7211 */ /* 0x000fe200018f0eff */
[----:B------:R-:W-:Y:S01]  /*2180*/  IMAD R24, R37, 0x4, R250 ;  /* 0x0000000425187824 */ /* 0x000fe200078e02fa */
[----:B------:R-:W-:Y:S01]  /*2190*/  IADD3 R174, P3, R177, R30, RZ ;  /* 0x0000001eb1ae7210 */ /* 0x000fe20007f7e0ff */
[----:B------:R-:W-:Y:S01]  /*21a0*/  IMAD.MOV.U32 R196, RZ, RZ, -0x800000 ;  /* 0xff800000ffc47424 */ /* 0x000fe200078e00ff */
[-C--:B------:R-:W-:Y:S01]  /*21b0*/  LEA.HI.X.SX32 R172, R172, R32.reuse, 0x1, P4 ;  /* 0x00000020acac7211 */ /* 0x080fe200020f0eff */
[----:B------:R-:W-:Y:S01]  /*21c0*/  IMAD R25, R37, 0x2, R24 ;  /* 0x0000000225197824 */ /* 0x000fe200078e0218 */
[----:B------:R-:W-:-:S02]  /*21d0*/  LEA.HI.X.SX32 R173, R173, R32, 0x1, P5 ;  /* 0x00000020adad7211 */ /* 0x000fc400028f0eff */
[----:B------:R-:W-:Y:S02]  /*21e0*/  CS2R R144, SRZ ;  /* 0x0000000000907805 */ /* 0x000fe4000001ff00 */
[-C--:B------:R-:W-:Y:S02]  /*21f0*/  IADD3 R175, P4, R178, R30.reuse, RZ ;  /* 0x0000001eb2af7210 */ /* 0x080fe40007f9e0ff */
[----:B------:R-:W-:Y:S02]  /*2200*/  CS2R R146, SRZ ;  /* 0x0000000000927805 */ /* 0x000fe4000001ff00 */
[----:B------:R-:W-:Y:S02]  /*2210*/  IADD3 R176, P5, R179, R30, RZ ;  /* 0x0000001eb3b07210 */ /* 0x000fe40007fbe0ff */
[----:B------:R-:W-:Y:S02]  /*2220*/  CS2R R148, SRZ ;  /* 0x0000000000947805 */ /* 0x000fe4000001ff00 */
[----:B------:R-:W-:-:S02]  /*2230*/  LEA.HI.X.SX32 R177, R177, R32, 0x1, P3 ;  /* 0x00000020b1b17211 */ /* 0x000fc400018f0eff */
[----:B------:R-:W-:Y:S02]  /*2240*/  CS2R R150, SRZ ;  /* 0x0000000000967805 */ /* 0x000fe4000001ff00 */
[----:B------:R-:W-:Y:S02]  /*2250*/  IADD3 R180, P3, R181, R30, RZ ;  /* 0x0000001eb5b47210 */ /* 0x000fe40007f7e0ff */
[----:B------:R-:W-:Y:S02]  /*2260*/  CS2R R88, SRZ ;  /* 0x0000000000587805 */ /* 0x000fe4000001ff00 */
[-C--:B------:R-:W-:Y:S02]  /*2270*/  LEA.HI.X.SX32 R178, R178, R32.reuse, 0x1, P4 ;  /* 0x00000020b2b27211 */ /* 0x080fe400020f0eff */
[----:B------:R-:W-:Y:S02]  /*2280*/  CS2R R90, SRZ ;  /* 0x00000000005a7805 */ /* 0x000fe4000001ff00 */
        /* <DEDUP_REMOVED lines=16> */
[-C--:B------:R-:W-:Y:S02]  /*2390*/  IADD3 R219, P4, R217, R30.reuse, RZ ;  /* 0x0000001ed9db7210 */ /* 0x080fe40007f9e0ff */
[----:B------:R-:W-:Y:S02]  /*23a0*/  CS2R R108, SRZ ;  /* 0x00000000006c7805 */ /* 0x000fe4000001ff00 */
[----:B------:R-:W-:Y:S01]  /*23b0*/  IADD3 R223, P5, R221, R30, RZ ;  /* 0x0000001edddf7210 */ /* 0x000fe20007fbe0ff */
[----:B------:R-:W-:Y:S01]  /*23c0*/  IMAD R30, R27, R37, RZ ;  /* 0x000000251b1e7224 */ /* 0x000fe200078e02ff */
[----:B------:R-:W-:Y:S01]  /*23d0*/  LEA.HI.X.SX32 R213, R213, R32, 0x1, P3 ;  /* 0x00000020d5d57211 */ /* 0x000fe200018f0eff */
[----:B------:R-:W-:Y:S01]  /*23e0*/  IMAD R27, R37, 0x2, R25 ;  /* 0x00000002251b7824 */ /* 0x000fe200078e0219 */
[----:B------:R-:W-:-:S02]  /*23f0*/  IADD3 R182, P3, R26, R33, RZ ;  /* 0x000000211ab67210 */ /* 0x000fc40007f7e0ff */
[----:B------:R-:W-:Y:S02]  /*2400*/  CS2R R110, SRZ ;  /* 0x00000000006e7805 */ /* 0x000fe4000001ff00 */
[-C--:B------:R-:W-:Y:S01]  /*2410*/  LEA.HI.X.SX32 R217, R217, R32.reuse, 0x1, P4 ;  /* 0x00000020d9d97211 */ /* 0x080fe200020f0eff */
[----:B------:R-:W-:Y:S01]  /*2420*/  IMAD R28, R37, 0x2, R27 ;  /* 0x00000002251c7824 */ /* 0x000fe200078e021b */
[----:B------:R-:W-:Y:S01]  /*2430*/  LEA.HI.X.SX32 R221, R221, R32, 0x1, P5 ;  /* 0x00000020dddd7211 */ /* 0x000fe200028f0eff */
[----:B------:R0:W-:Y:S01]  /*2440*/  STL [R1], R182 ;  /* 0x000000b601007387 */ /* 0x0001e20000100800 */
[-C--:B------:R-:W-:Y:S02]  /*2450*/  IADD3 R184, P4, R30, R33.reuse, RZ ;  /* 0x000000211eb87210 */ /* 0x080fe40007f9e0ff */
[----:B------:R-:W-:Y:S02]  /*2460*/  CS2R R112, SRZ ;  /* 0x0000000000707805 */ /* 0x000fe4000001ff00 */
[----:B------:R-:W-:-:S02]  /*2470*/  IADD3 R183, P5, R31, R33, RZ ;  /* 0x000000211fb77210 */ /* 0x000fc40007fbe0ff */
[----:B------:R-:W-:Y:S02]  /*2480*/  CS2R R114, SRZ ;  /* 0x0000000000727805 */ /* 0x000fe4000001ff00 */
[----:B------:R-:W-:Y:S01]  /*2490*/  IADD3 R229, P2, R0, R33, RZ ;  /* 0x0000002100e57210 */ /* 0x000fe20007f5e0ff */
[----:B------:R-:W-:Y:S01]  /*24a0*/  STL [R1+0x40], R184 ;  /* 0x000040b801007387 */ /* 0x000fe20000100800 */
[-C--:B------:R-:W-:Y:S02]  /*24b0*/  LEA.HI.X.SX32 R252, R26, R35.reuse, 0x1, P3 ;  /* 0x000000231afc7211 */ /* 0x080fe400018f0eff */
[----:B------:R-:W-:Y:S02]  /*24c0*/  CS2R R116, SRZ ;  /* 0x0000000000747805 */ /* 0x000fe4000001ff00 */
[----:B------:R-:W-:Y:S01]  /*24d0*/  LEA.HI.X.SX32 R228, R0, R35, 0x1, P2 ;  /* 0x0000002300e47211 */ /* 0x000fe200010f0eff */
[----:B------:R1:W-:Y:S01]  /*24e0*/  STL [R1+0x80], R183 ;  /* 0x000080b701007387 */ /* 0x0003e20000100800 */
[-C--:B0-----:R-:W-:Y:S01]  /*24f0*/  IADD3 R182, P1, R29, R33.reuse, RZ ;  /* 0x000000211db67210 */ /* 0x081fe20007f3e0ff */
[----:B------:R-:W-:Y:S01]  /*2500*/  IMAD R0, R37, 0x2, R28 ;  /* 0x0000000225007824 */ /* 0x000fe200078e021c */
[----:B------:R-:W-:-:S02]  /*2510*/  IADD3 R231, P2, R230, R33, RZ ;  /* 0x00000021e6e77210 */ /* 0x000fc40007f5e0ff */
[----:B------:R-:W-:Y:S02]  /*2520*/  CS2R R118, SRZ ;  /* 0x0000000000767805 */ /* 0x000fe4000001ff00 */
[----:B------:R-:W-:Y:S01]  /*2530*/  IADD3 R233, P3, R232, R33, RZ ;  /* 0x00000021e8e97210 */ /* 0x000fe20007f7e0ff */
[----:B------:R0:W-:Y:S01]  /*2540*/  STL [R1+0xc0], R182 ;  /* 0x0000c0b601007387 */ /* 0x0001e20000100800 */
[-C--:B------:R-:W-:Y:S01]  /*2550*/  LEA.HI.X.SX32 R230, R230, R35.reuse, 0x1, P2 ;  /* 0x00000023e6e67211 */ /* 0x080fe200010f0eff */
[----:B------:R-:W-:Y:S01]  /*2560*/  IMAD R26, R37, 0x2, R0 ;  /* 0x00000002251a7824 */ /* 0x000fe200078e0200 */
[-C--:B------:R-:W-:Y:S01]  /*2570*/  LEA.HI.X.SX32 R232, R232, R35.reuse, 0x1, P3 ;  /* 0x00000023e8e87211 */ /* 0x080fe200018f0eff */
[----:B------:R-:W-:Y:S01]  /*2580*/  UMOV UR14, 0xfffffffe ;  /* 0xfffffffe000e7882 */ /* 0x000fe20000000000 */
[----:B-1----:R-:W-:Y:S01]  /*2590*/  LEA.HI.X.SX32 R183, R30, R35, 0x1, P4 ;  /* 0x000000231eb77211 */ /* 0x002fe200020f0eff */
[----:B------:R-:W-:Y:S01]  /*25a0*/  UMOV UR15, 0x7fffffdf ;  /* 0x7fffffdf000f7882 */ /* 0x000fe20000000000 */
[-C--:B------:R-:W-:Y:S01]  /*25b0*/  IADD3 R247, P2, R246, R33.reuse, RZ ;  /* 0x00000021f6f77210 */ /* 0x080fe20007f5e0ff */
[----:B------:R-:W-:Y:S01]  /*25c0*/  UMOV UR9, URZ ;  /* 0x0000003f00097c82 */ /* 0x000fe20008000000 */
[----:B------:R-:W-:Y:S01]  /*25d0*/  IADD3 R249, P3, R248, R33, RZ ;  /* 0x00000021f8f97210 */ /* 0x000fe20007f7e0ff */
[----:B------:R1:W-:Y:S01]  /*25e0*/  STL [R1+0x3c], R183 ;  /* 0x00003cb701007387 */ /* 0x0003e20000100800 */
[-C--:B0-----:R-:W-:Y:S01]  /*25f0*/  LEA.HI.X.SX32 R182, R31, R35.reuse, 0x1, P5 ;  /* 0x000000231fb67211 */ /* 0x081fe200028f0eff */
[----:B------:R-:W-:Y:S01]  /*2600*/  UMOV UR4, URZ ;  /* 0x0000003f00047c82 */ /* 0x000fe20008000000 */
[-C--:B------:R-:W-:Y:S01]  /*2610*/  LEA.HI.X.SX32 R246, R246, R35.reuse, 0x1, P2 ;  /* 0x00000023f6f67211 */ /* 0x080fe200010f0eff */
[----:B------:R-:W-:Y:S01]  /*2620*/  UMOV UR5, URZ ;  /* 0x0000003f00057c82 */ /* 0x000fe20008000000 */
[----:B------:R-:W-:Y:S01]  /*2630*/  LEA.HI.X.SX32 R248, R248, R35, 0x1, P3 ;  /* 0x00000023f8f87211 */ /* 0x000fe200018f0eff */
[----:B------:R0:W-:Y:S01]  /*2640*/  STL [R1+0x7c], R182 ;  /* 0x00007cb601007387 */ /* 0x0001e20000100800 */
[----:B------:R-:W-:Y:S01]  /*2650*/  LEA.HI.X.SX32 R11, R11, R32, 0x1, P6 ;  /* 0x000000200b0b7211 */ /* 0x000fe200030f0eff */
[----:B------:R-:W-:Y:S01]  /*2660*/  UIADD3.64 UR14, UR8, -UR14, URZ ;  /* 0x8000000e080e7297 */ /* 0x000fe2000fffe03f */
[----:B-1----:R-:W-:Y:S01]  /*2670*/  IADD3 R183, P2, R24, R33, RZ ;  /* 0x0000002118b77210 */ /* 0x002fe20007f5e0ff */
[----:B------:R-:W-:-:S02]  /*2680*/  UIADD3.64 UR24, UR12, 0xfe, URZ ;  /* 0x000000fe0c187897 */ /* 0x000fc4000fffe03f */
[----:B------:R-:W-:Y:S01]  /*2690*/  UIADD3.64 UR28, UR12, 0x100, URZ ;  /* 0x000001000c1c7897 */ /* 0x000fe2000fffe03f */
[----:B------:R-:W-:Y:S01]  /*26a0*/  ULDC UR32, c[0x0][0x238] ;  /* 0x00008e0000207ab9 */ /* 0x000fe20000000800 */
[----:B0-----:R-:W-:Y:S01]  /*26b0*/  LEA.HI.X.SX32 R182, R29, R35, 0x1, P1 ;  /* 0x000000231db67211 */ /* 0x001fe200008f0eff */
[----:B------:R-:W-:Y:S01]  /*26c0*/  IMAD R29, R37, 0x2, R26 ;  /* 0x00000002251d7824 */ /* 0x000fe200078e021a */
[C---:B------:R-:W-:Y:S01]  /*26d0*/  IADD3 R245, P1, R235.reuse, R33, RZ ;  /* 0x00000021ebf57210 */ /* 0x040fe20007f3e0ff */
[----:B------:R-:W-:Y:S01]  /*26e0*/  UMOV UR10, UR8 ;  /* 0x00000008000a7c82 */ /* 0x000fe20008000000 */
[----:B------:R-:W-:Y:S01]  /*26f0*/  UMOV UR11, 0x80000020 ;  /* 0x80000020000b7882 */ /* 0x000fe20000000000 */
[----:B------:R0:W-:Y:S01]  /*2700*/  STL [R1+0xbc], R182 ;  /* 0x0000bcb601007387 */ /* 0x0001e20000100800 */
[----:B------:R-:W-:Y:S01]  /*2710*/  LEA.HI.X.SX32 R235, R235, R35, 0x1, P1 ;  /* 0x00000023ebeb7211 */ /* 0x000fe200008f0eff */
[C---:B------:R-:W-:Y:S01]  /*2720*/  IMAD R30, R37.reuse, 0x4, R29 ;  /* 0x00000004251e7824 */ /* 0x040fe200078e021d */
[C---:B------:R-:W-:Y:S01]  /*2730*/  IADD3 R251, P1, R250.reuse, R33, RZ ;  /* 0x00000021fafb7210 */ /* 0x040fe20007f3e0ff */
[----:B------:R1:W-:Y:S02]  /*2740*/  STL [R1+0x8], R183 ;  /* 0x000008b701007387 */ /* 0x0003e40000100800 */
[----:B------:R-:W-:Y:S01]  /*2750*/  IMAD R31, R37, 0x2, R30 ;  /* 0x00000002251f7824 */ /* 0x000fe200078e021e */
[----:B------:R-:W-:-:S02]  /*2760*/  LEA.HI.X.SX32 R250, R250, R35, 0x1, P1 ;  /* 0x00000023fafa7211 */ /* 0x000fc400008f0eff */
[-C--:B------:R-:W-:Y:S01]  /*2770*/  IADD3 R184, P1, R27, R33.reuse, RZ ;  /* 0x000000211bb87210 */ /* 0x080fe20007f3e0ff */
[----:B------:R-:W-:Y:S01]  /*2780*/  IMAD R32, R37, 0x2, R31 ;  /* 0x0000000225207824 */ /* 0x000fe200078e021f */
[----:B0-----:R-:W-:Y:S02]  /*2790*/  IADD3 R182, P3, R25, R33, RZ ;  /* 0x0000002119b67210 */ /* 0x001fe40007f7e0ff */
[-C--:B-1----:R-:W-:Y:S01]  /*27a0*/  LEA.HI.X.SX32 R183, R24, R35.reuse, 0x1, P2 ;  /* 0x0000002318b77211 */ /* 0x082fe200010f0eff */
[----:B------:R-:W-:Y:S02]  /*27b0*/  IMAD R24, R37, 0x2, R32 ;  /* 0x0000000225187824 */ /* 0x000fe400078e0220 */
[----:B------:R0:W-:Y:S04]  /*27c0*/  STL [R1+0x10], R182 ;  /* 0x000010b601007387 */ /* 0x0001e80000100800 */
[----:B------:R1:W-:Y:S01]  /*27d0*/  STL [R1+0x4], R183 ;  /* 0x000004b701007387 */ /* 0x0003e20000100800 */
[----:B0-----:R-:W-:Y:S01]  /*27e0*/  LEA.HI.X.SX32 R182, R25, R35, 0x1, P3 ;  /* 0x0000002319b67211 */ /* 0x001fe200018f0eff */
[----:B------:R-:W-:Y:S01]  /*27f0*/  IMAD R25, R37, 0x2, R24 ;  /* 0x0000000225197824 */ /* 0x000fe200078e0218 */
[----:B-1----:R-:W-:-:S03]  /*2800*/  IADD3 R183, P2, R28, R33, RZ ;  /* 0x000000211cb77210 */ /* 0x002fc60007f5e0ff */
[----:B------:R0:W-:Y:S04]  /*2810*/  STL [R1+0xc], R182 ;  /* 0x00000cb601007387 */ /* 0x0001e80000100800 */
[----:B------:R1:W-:Y:S04]  /*2820*/  STL [R1+0x18], R184 ;  /* 0x000018b801007387 */ /* 0x0003e80000100800 */
[----:B------:R2:W-:Y:S01]  /*2830*/  STL [R1+0x20], R183 ;  /* 0x000020b701007387 */ /* 0x0005e20000100800 */
[----:B0-----:R-:W-:Y:S02]  /*2840*/  IADD3 R182, P3, R0, R33, RZ ;  /* 0x0000002100b67210 */ /* 0x001fe40007f7e0ff */
[----:B-1----:R-:W-:-:S03]  /*2850*/  LEA.HI.X.SX32 R184, R27, R35, 0x1, P1 ;  /* 0x000000231bb87211 */ /* 0x002fc600008f0eff */
[----:B------:R0:W-:Y:S01]  /*2860*/  STL [R1+0x28], R182 ;  /* 0x000028b601007387 */ /* 0x0001e20000100800 */
[----:B--2---:R-:W-:-:S03]  /*2870*/  LEA.HI.X.SX32 R183, R28, R35, 0x1, P2 ;  /* 0x000000231cb77211 */ /* 0x004fc600010f0eff */
[----:B------:R1:W-:Y:S04]  /*2880*/  STL [R1+0x14], R184 ;  /* 0x000014b801007387 */ /* 0x0003e80000100800 */
[----:B------:R2:W-:Y:S01]  /*2890*/  STL [R1+0x1c], R183 ;  /* 0x00001cb701007387 */ /* 0x0005e20000100800 */
[----:B0-----:R-:W-:Y:S01]  /*28a0*/  LEA.HI.X.SX32 R182, R0, R35, 0x1, P3 ;  /* 0x0000002300b67211 */ /* 0x001fe200018f0eff */
[----:B------:R-:W-:Y:S01]  /*28b0*/  IMAD R0, R37, 0x2, R25 ;  /* 0x0000000225007824 */ /* 0x000fe200078e0219 */
[----:B-1----:R-:W-:-:S03]  /*28c0*/  IADD3 R184, P1, R26, R33, RZ ;  /* 0x000000211ab87210 */ /* 0x002fc60007f3e0ff */
[----:B------:R0:W-:Y:S01]  /*28d0*/  STL [R1+0x24], R182 ;  /* 0x000024b601007387 */ /* 0x0001e20000100800 */
[----:B------:R-:W-:Y:S01]  /*28e0*/  IMAD R27, R37, 0x2, R0 ;  /* 0x00000002251b7824 */ /* 0x000fe200078e0200 */
[-C--:B--2---:R-:W-:Y:S02]  /*28f0*/  IADD3 R183, P2, R29, R33.reuse, RZ ;  /* 0x000000211db77210 */ /* 0x084fe40007f5e0ff */
[----:B------:R1:W-:Y:S04]  /*2900*/  STL [R1+0x30], R184 ;  /* 0x000030b801007387 */ /* 0x0003e80000100800 */
[----:B------:R2:W-:Y:S01]  /*2910*/  STL [R1+0x38], R183 ;  /* 0x000038b701007387 */ /* 0x0005e20000100800 */
[----:B0-----:R-:W-:Y:S02]  /*2920*/  IADD3 R182, P3, R30, R33, RZ ;  /* 0x000000211eb67210 */ /* 0x001fe40007f7e0ff */
[----:B-1----:R-:W-:-:S03]  /*2930*/  LEA.HI.X.SX32 R184, R26, R35, 0x1, P1 ;  /* 0x000000231ab87211 */ /* 0x002fc600008f0eff */
[----:B------:R0:W-:Y:S01]  /*2940*/  STL [R1+0x48], R182 ;  /* 0x000048b601007387 */ /* 0x0001e20000100800 */
[----:B------:R-:W-:Y:S01]  /*2950*/  IMAD R26, R37, 0x4, R27 ;  /* 0x00000004251a7824 */ /* 0x000fe200078e021b */
[----:B--2---:R-:W-:Y:S02]  /*2960*/  LEA.HI.X.SX32 R183, R29, R35, 0x1, P2 ;  /* 0x000000231db77211 */ /* 0x004fe400010f0eff */
[----:B------:R1:W-:Y:S01]  /*2970*/  STL [R1+0x2c], R184 ;  /* 0x00002cb801007387 */ /* 0x0003e20000100800 */
[----:B------:R-:W-:-:S03]  /*2980*/  IMAD R28, R37, 0x2, R26 ;  /* 0x00000002251c7824 */ /* 0x000fc600078e021a */
[----:B------:R2:W-:Y:S01]  /*2990*/  STL [R1+0x34], R183 ;  /* 0x000034b701007387 */ /* 0x0005e20000100800 */
[----:B0-----:R-:W-:Y:S02]  /*29a0*/  LEA.HI.X.SX32 R182, R30, R35, 0x1, P3 ;  /* 0x000000231eb67211 */ /* 0x001fe400018f0eff */
[----:B-1----:R-:W-:-:S03]  /*29b0*/  IADD3 R184, P1, R31, R33, RZ ;  /* 0x000000211fb87210 */ /* 0x002fc60007f3e0ff */
[----:B------:R0:W-:Y:S01]  /*29c0*/  STL [R1+0x44], R182 ;  /* 0x000044b601007387 */ /* 0x0001e20000100800 */
[----:B--2---:R-:W-:-:S03]  /*29d0*/  IADD3 R183, P2, R32, R33, RZ ;  /* 0x0000002120b77210 */ /* 0x004fc60007f5e0ff */
        /* <DEDUP_REMOVED lines=19> */
[----:B--2---:R-:W-:-:S03]  /*2b10*/  LEA.HI.X.SX32 R183, R0, R35, 0x1, P2 ;  /* 0x0000002300b77211 */ /* 0x004fc600010f0eff */
[----:B------:R1:W-:Y:S01]  /*2b20*/  STL [R1+0x64], R184 ;  /* 0x000064b801007387 */ /* 0x0003e20000100800 */
[----:B------:R-:W-:-:S03]  /*2b30*/  IMAD R0, R37, 0x2, R29 ;  /* 0x0000000225007824 */ /* 0x000fc600078e021d */
[----:B------:R2:W-:Y:S01]  /*2b40*/  STL [R1+0x6c], R183 ;  /* 0x00006cb701007387 */ /* 0x0005e20000100800 */
[----:B------:R-:W-:Y:S01]  /*2b50*/  IMAD R25, R37, 0x2, R0 ;  /* 0x0000000225197824 */ /* 0x000fe200078e0200 */
        /* <DEDUP_REMOVED lines=10> */
[----:B------:R1:W-:Y:S01]  /*2c00*/  STL [R1+0x84], R184 ;  /* 0x000084b801007387 */ /* 0x0003e20000100800 */
[----:B------:R-:W-:Y:S01]  /*2c10*/  IMAD R24, R37, 0x2, R25 ;  /* 0x0000000225187824 */ /* 0x000fe200078e0219 */
[----:B0-----:R-:W-:Y:S02]  /*2c20*/  LEA.HI.X.SX32 R182, R28, R35, 0x1, P2 ;  /* 0x000000231cb67211 */ /* 0x001fe400010f0eff */
[----:B-1----:R-:W-:-:S03]  /*2c30*/  IADD3 R184, P2, R0, R33, RZ ;  /* 0x0000002100b87210 */ /* 0x002fc60007f5e0ff */
[----:B------:R0:W-:Y:S04]  /*2c40*/  STL [R1+0x8c], R182 ;  /* 0x00008cb601007387 */ /* 0x0001e80000100800 */
[----:B------:R1:W-:Y:S01]  /*2c50*/  STL [R1+0x94], R183 ;  /* 0x000094b701007387 */ /* 0x0003e20000100800 */
[-C--:B0-----:R-:W-:Y:S02]  /*2c60*/  IADD3 R182, P1, R29, R33.reuse, RZ ;  /* 0x000000211db67210 */ /* 0x081fe40007f3e0ff */
        /* <DEDUP_REMOVED lines=8> */
[----:B------:R1:W-:Y:S01]  /*2cf0*/  STL [R1+0x9c], R184 ;  /* 0x00009cb801007387 */ /* 0x0003e20000100800 */
[----:B------:R-:W-:-:S03]  /*2d00*/  LEA.HI.X.SX32 R0, R24, R35, 0x1, P4 ;  /* 0x0000002318007211 */ /* 0x000fc600020f0eff */
[----:B------:R2:W-:Y:S01]  /*2d10*/  STL [R1+0xa4], R183 ;  /* 0x0000a4b701007387 */ /* 0x0005e20000100800 */
[----:B0-----:R-:W-:Y:S01]  /*2d20*/  LEA.HI.X.SX32 R182, R25, R35, 0x1, P3 ;  /* 0x0000002319b67211 */ /* 0x001fe200018f0eff */
[----:B-1----:R-:W-:-:S04]  /*2d30*/  IMAD.MOV.U32 R184, RZ, RZ, 0x3f800000 ;  /* 0x3f800000ffb87424 */ /* 0x002fc800078e00ff */
[----:B------:R0:W-:Y:S01]  /*2d40*/  STL [R1+0xac], R182 ;  /* 0x0000acb601007387 */ /* 0x0001e20000100800 */
[----:B--2---:R-:W-:-:S03]  /*2d50*/  IMAD.MOV.U32 R183, RZ, RZ, 0x3f800000 ;  /* 0x3f800000ffb77424 */ /* 0x004fc600078e00ff */
[----:B------:R1:W-:Y:S01]  /*2d60*/  STL [R1+0xb4], R0 ;  /* 0x0000b40001007387 */ /* 0x0003e20000100800 */
[----:B0-----:R-:W-:Y:S02]  /*2d70*/  IMAD.MOV.U32 R182, RZ, RZ, 0x3f800000 ;  /* 0x3f800000ffb67424 */ /* 0x001fe400078e00ff */
[----:B-1----:R-:W-:-:S07]  /*2d80*/  IMAD.MOV.U32 R0, RZ, RZ, -0x800000 ;  /* 0xff800000ff007424 */ /* 0x002fce00078e00ff */
.L_x_1:
[----:B------:R-:W-:Y:S02]  /*2d90*/  USHF.R.S32.HI UR8, URZ, 0x1f, UR4 ;  /* 0x0000001f3f087899 */ /* 0x000fe40008011404 */
[----:B------:R-:W-:Y:S02]  /*2da0*/  IADD3 R28, P1, R2, UR4, RZ ;  /* 0x00000004021c7c10 */ /* 0x000fe4000ff3e0ff */
[----:B------:R-:W-:Y:S01]  /*2db0*/  IADD3 R26, P2, R3, UR4, RZ ;  /* 0x00000004031a7c10 */ /* 0x000fe2000ff5e0ff */
[----:B------:R-:W0:Y:S01]  /*2dc0*/  S2R R186, SR_TID.X ;  /* 0x0000000000ba7919 */ /* 0x000e220000002100 */
[----:B------:R-:W-:Y:S02]  /*2dd0*/  IADD3.X R29, R6, UR8, RZ, P1, !PT ;  /* 0x00000008061d7c10 */ /* 0x000fe40008ffe4ff */
[----:B------:R-:W-:Y:S01]  /*2de0*/  IADD3.X R27, R8, UR8, RZ, P2, !PT ;  /* 0x00000008081b7c10 */ /* 0x000fe200097fe4ff */
[----:B------:R-:W2:Y:S01]  /*2df0*/  LDL R191, [R1+0x28] ;  /* 0x0000280001bf7983 */ /* 0x000ea20000100800 */
[----:B------:R-:W-:-:S03]  /*2e00*/  IADD3 R24, P1, R12, UR4, RZ ;  /* 0x000000040c187c10 */ /* 0x000fc6000ff3e0ff */
[----:B------:R1:W3:Y:S01]  /*2e10*/  LDG.E.U8 R32, desc[UR20][R28.64] ;  /* 0x000000141c207981 */ /* 0x0002e2000c1e1100 */
[----:B------:R-:W-:-:S03]  /*2e20*/  IADD3.X R25, R14, UR8, RZ, P1, !PT ;  /* 0x000000080e197c10 */ /* 0x000fc60008ffe4ff */
[----:B------:R4:W5:Y:S04]  /*2e30*/  LDG.E.U8 R33, desc[UR20][R26.64] ;  /* 0x000000141a217981 */ /* 0x000968000c1e1100 */
[----:B------:R0:W5:Y:S01]  /*2e40*/  LDG.E.U8 R34, desc[UR20][R24.64] ;  /* 0x0000001418227981 */ /* 0x000162000c1e1100 */
[----:B-1----:R-:W-:-:S03]  /*2e50*/  IADD3 R28, P2, R13, UR4, RZ ;  /* 0x000000040d1c7c10 */ /* 0x002fc6000ff5e0ff */
[----:B------:R-:W5:Y:S01]  /*2e60*/  LDL R187, [R1+0x24] ;  /* 0x0000240001bb7983 */ /* 0x000f620000100800 */
[----:B----4-:R-:W-:Y:S02]  /*2e70*/  IADD3 R26, P1, R16, UR4, RZ ;  /* 0x00000004101a7c10 */ /* 0x010fe4000ff3e0ff */
[----:B------:R-:W-:Y:S01]  /*2e80*/  IADD3.X R29, R15, UR8, RZ, P2, !PT ;  /* 0x000000080f1d7c10 */ /* 0x000fe200097fe4ff */
[----:B------:R-:W4:Y:S01]  /*2e90*/  LDL R193, [R1+0x44] ;  /* 0x0000440001c17983 */ /* 0x000f220000100800 */
[----:B------:R-:W-:Y:S02]  /*2ea0*/  IADD3.X R27, R19, UR8, RZ, P1, !PT ;  /* 0x00000008131b7c10 */ /* 0x000fe40008ffe4ff */
[----:B0-----:R-:W-:Y:S01]  /*2eb0*/  IADD3 R24, P2, R17, UR4, RZ ;  /* 0x0000000411187c10 */ /* 0x001fe2000ff5e0ff */
[----:B------:R0:W4:Y:S03]  /*2ec0*/  LDG.E.U8 R35, desc[UR20][R28.64] ;  /* 0x000000141c237981 */ /* 0x000126000c1e1100 */
[----:B------:R-:W-:Y:S01]  /*2ed0*/  IADD3.X R25, R20, UR8, RZ, P2, !PT ;  /* 0x0000000814197c10 */ /* 0x000fe200097fe4ff */
[----:B------:R1:W2:Y:S04]  /*2ee0*/  LDG.E.U8 R36, desc[UR20][R26.64] ;  /* 0x000000141a247981 */ /* 0x0002a8000c1e1100 */
[----:B------:R1:W4:Y:S01]  /*2ef0*/  LDG.E.U8 R37, desc[UR20][R24.64] ;  /* 0x0000001418257981 */ /* 0x000322000c1e1100 */
[----:B0-----:R-:W-:-:S03]  /*2f00*/  IADD3 R28, P1, R18, UR4, RZ ;  /* 0x00000004121c7c10 */ /* 0x001fc6000ff3e0ff */
[----:B------:R-:W4:Y:S01]  /*2f10*/  LDL R201, [R1+0x8] ;  /* 0x0000080001c97983 */ /* 0x000f220000100800 */
[----:B-1----:R-:W-:Y:S02]  /*2f20*/  IADD3 R26, P2, R4, UR4, RZ ;  /* 0x00000004041a7c10 */ /* 0x002fe4000ff5e0ff */
[----:B------:R-:W-:Y:S01]  /*2f30*/  IADD3.X R29, R21, UR8, RZ, P1, !PT ;  /* 0x00000008151d7c10 */ /* 0x000fe20008ffe4ff */
[----:B------:R-:W4:Y:S01]  /*2f40*/  LDL R192, [R1+0xa8] ;  /* 0x0000a80001c07983 */ /* 0x000f220000100800 */
[----:B------:R-:W-:Y:S02]  /*2f50*/  IADD3.X R27, R9, UR8, RZ, P2, !PT ;  /* 0x00000008091b7c10 */ /* 0x000fe400097fe4ff */
[----:B------:R-:W-:Y:S01]  /*2f60*/  IADD3 R24, P1, R22, UR4, RZ ;  /* 0x0000000416187c10 */ /* 0x000fe2000ff3e0ff */
[----:B------:R0:W4:Y:S03]  /*2f70*/  LDG.E.U8 R38, desc[UR20][R28.64] ;  /* 0x000000141c267981 */ /* 0x000126000c1e1100 */
[----:B------:R-:W-:Y:S01]  /*2f80*/  IADD3.X R25, R153, UR8, RZ, P1, !PT ;  /* 0x0000000899197c10 */ /* 0x000fe20008ffe4ff */
[----:B------:R1:W4:Y:S04]  /*2f90*/  LDG.E.U8 R39, desc[UR20][R26.64] ;  /* 0x000000141a277981 */ /* 0x000328000c1e1100 */
[----:B------:R1:W5:Y:S01]  /*2fa0*/  LDG.E.U8 R40, desc[UR20][R24.64] ;  /* 0x0000001418287981 */ /* 0x000362000c1e1100 */
        /* <DEDUP_REMOVED lines=37> */
[----:B------:R-:W4:Y:S01]  /*3200*/  LDL R220, [R1] ;  /* 0x0000000001dc7983 */ /* 0x000f220000100800 */
        /* <DEDUP_REMOVED lines=10> */
[----:B------:R-:W-:Y:S01]  /*32b0*/  USHF.R.S32.HI UR22, URZ, 0x1f, UR5 ;  /* 0x0000001f3f167899 */ /* 0x000fe20008011405 */
[----:B------:R-:W-:Y:S01]  /*32c0*/  IADD3.X R27, R179, UR8, RZ, P1, !PT ;  /* 0x00000008b31b7c10 */ /* 0x000fe20008ffe4ff */
[----:B------:R-:W4:Y:S01]  /*32d0*/  LDL R237, [R1+0x18] ;  /* 0x0000180001ed7983 */ /* 0x000f220000100800 */
[----:B------:R-:W-:-:S03]  /*32e0*/  IADD3 R24, P2, R215, UR4, RZ ;  /* 0x00000004d7187c10 */ /* 0x000fc6000ff5e0ff */
[----:B------:R0:W4:Y:S01]  /*32f0*/  LDG.E.U8 R54, desc[UR20][R28.64] ;  /* 0x000000141c367981 */ /* 0x000122000c1e1100 */
[----:B------:R-:W-:-:S03]  /*3300*/  IADD3.X R25, R213, UR8, RZ, P2, !PT ;  /* 0x00000008d5197c10 */ /* 0x000fc600097fe4ff */
        /* <DEDUP_REMOVED lines=9> */
[----:B------:R0:W4:Y:S01]  /*33a0*/  LDG.E.U8 R57, desc[UR20][R28.64] ;  /* 0x000000141c397981 */ /* 0x000122000c1e1100 */
[----:B------:R-:W-:Y:S02]  /*33b0*/  IADD3 R30, P2, R223, UR4, RZ ;  /* 0x00000004df1e7c10 */ /* 0x000fe4000ff5e0ff */
[----:B------:R-:W-:Y:S01]  /*33c0*/  IADD3.X R25, R205, UR8, RZ, P1, !PT ;  /* 0x00000008cd197c10 */ /* 0x000fe20008ffe4ff */
[----:B------:R1:W4:Y:S01]  /*33d0*/  LDG.E.U8 R61, desc[UR20][R26.64] ;  /* 0x000000141a3d7981 */ /* 0x000322000c1e1100 */
[----:B------:R-:W-:-:S03]  /*33e0*/  IADD3.X R31, R221, UR8, RZ, P2, !PT ;  /* 0x00000008dd1f7c10 */ /* 0x000fc600097fe4ff */
[----:B------:R1:W4:Y:S01]  /*33f0*/  LDG.E.U8 R58, desc[UR20][R24.64] ;  /* 0x00000014183a7981 */ /* 0x000322000c1e1100 */
[----:B0-----:R-:W-:-:S03]  /*3400*/  IADD3 R28, P1, R169, UR4, RZ ;  /* 0x00000004a91c7c10 */ /* 0x001fc6000ff3e0ff */
[----:B------:R0:W4:Y:S01]  /*3410*/  LDG.E.U8 R62, desc[UR20][R30.64] ;  /* 0x000000141e3e7981 */ /* 0x000122000c1e1100 */
[----:B------:R-:W-:Y:S02]  /*3420*/  IADD3.X R29, R172, UR8, RZ, P1, !PT ;  /* 0x00000008ac1d7c10 */ /* 0x000fe40008ffe4ff */
[----:B-1----:R-:W-:Y:S01]  /*3430*/  IADD3 R26, P2, R7, UR4, RZ ;  /* 0x00000004071a7c10 */ /* 0x002fe2000ff5e0ff */
[----:B------:R-:W4:Y:S01]  /*3440*/  LDL R226, [R1+0x1c] ;  /* 0x00001c0001e27983 */ /* 0x000f220000100800 */
[----:B------:R-:W-:-:S03]  /*3450*/  IADD3 R24, P3, R211, UR4, RZ ;  /* 0x00000004d3187c10 */ /* 0x000fc6000ff7e0ff */
[----:B------:R-:W4:Y:S01]  /*3460*/  LDL R238, [R1+0x38] ;  /* 0x0000380001ee7983 */ /* 0x000f220000100800 */
[----:B0-----:R-:W-:Y:S02]  /*3470*/  IADD3 R30, P1, R227, UR4, RZ ;  /* 0x00000004e31e7c10 */ /* 0x001fe4000ff3e0ff */
[----:B------:R-:W-:Y:S01]  /*3480*/  IADD3.X R27, R11, UR8, RZ, P2, !PT ;  /* 0x000000080b1b7c10 */ /* 0x000fe200097fe4ff */
[----:B------:R0:W4:Y:S01]  /*3490*/  LDG.E.U8 R53, desc[UR20][R28.64] ;  /* 0x000000141c357981 */ /* 0x000122000c1e1100 */
[----:B------:R-:W-:Y:S02]  /*34a0*/  IADD3.X R25, R209, UR8, RZ, P3, !PT ;  /* 0x00000008d1197c10 */ /* 0x000fe40009ffe4ff */
[----:B------:R-:W-:Y:S01]  /*34b0*/  IADD3.X R31, R225, UR8, RZ, P1, !PT ;  /* 0x00000008e11f7c10 */ /* 0x000fe20008ffe4ff */
[----:B------:R-:W4:Y:S04]  /*34c0*/  LDG.E.U8 R55, desc[UR20][R26.64] ;  /* 0x000000141a377981 */ /* 0x000f28000c1e1100 */
[----:B------:R1:W4:Y:S04]  /*34d0*/  LDG.E.U8 R59, desc[UR20][R24.64] ;  /* 0x00000014183b7981 */ /* 0x000328000c1e1100 */
[----:B------:R-:W4:Y:S01]  /*34e0*/  LDG.E.U8 R63, desc[UR20][R30.64] ;  /* 0x000000141e3f7981 */ /* 0x000f22000c1e1100 */
[----:B------:R-:W-:-:S03]  /*34f0*/  LOP3.LUT R197, R186, 0x7f, RZ, 0xc0, !PT ;  /* 0x0000007fbac57812 */ /* 0x000fc600078ec0ff */
[----:B------:R-:W4:Y:S01]  /*3500*/  LDL R186, [R1+0x48] ;  /* 0x0000480001ba7983 */ /* 0x000f220000100800 */
[----:B------:R-:W-:Y:S01]  /*3510*/  BAR.SYNC.DEFER_BLOCKING 0x0 ;  /* 0x0000000000007b1d */ /* 0x000fe20000010000 */
[C---:B------:R-:W-:Y:S02]  /*3520*/  LOP3.LUT R198, R197.reuse, 0x10, RZ, 0x3c, !PT ;  /* 0x00000010c5c67812 */ /* 0x040fe400078e3cff */
[C---:B------:R-:W-:Y:S02]  /*3530*/  LOP3.LUT R199, R197.reuse, 0x20, RZ, 0x3c, !PT ;  /* 0x00000020c5c77812 */ /* 0x040fe400078e3cff */
[----:B------:R-:W-:Y:S02]  /*3540*/  LOP3.LUT R200, R197, 0x30, RZ, 0x3c, !PT ;  /* 0x00000030c5c87812 */ /* 0x000fe400078e3cff */
[----:B0-----:R-:W-:Y:S01]  /*3550*/  IADD3 R28, P1, R229, UR5, RZ ;  /* 0x00000005e51c7c10 */ /* 0x001fe2000ff3e0ff */
[----:B------:R-:W4:Y:S03]  /*3560*/  LDL R239, [R1+0x30] ;  /* 0x0000300001ef7983 */ /* 0x000f260000100800 */
[----:B------:R-:W-:Y:S01]  /*3570*/  IADD3.X R29, R228, UR22, RZ, P1, !PT ;  /* 0x00000016e41d7c10 */ /* 0x000fe20008ffe4ff */
[----:B------:R-:W4:Y:S04]  /*3580*/  LDL R241, [R1+0x40] ;  /* 0x0000400001f17983 */ /* 0x000f280000100800 */
[----:B------:R-:W4:Y:S04]  /*3590*/  LDL R240, [R1+0x58] ;  /* 0x0000580001f07983 */ /* 0x000f280000100800 */
[----:B------:R-:W4:Y:S04]  /*35a0*/  LDL R242, [R1+0x78] ;  /* 0x0000780001f27983 */ /* 0x000f280000100800 */
[----:B------:R-:W4:Y:S04]  /*35b0*/  LDL R244, [R1+0x80] ;  /* 0x0000800001f47983 */ /* 0x000f280000100800 */
[----:B------:R-:W4:Y:S04]  /*35c0*/  LDL R243, [R1+0xac] ;  /* 0x0000ac0001f37983 */ /* 0x000f280000100800 */
[----:B---3--:R-:W-:Y:S04]  /*35d0*/  STS.U8 [R197+UR19+0x2000], R32 ;  /* 0x00200020c5007988 */ /* 0x008fe80008000013 */
[----:B--2---:R-:W-:Y:S04]  /*35e0*/  STS.U8 [R197+UR19+0x2200], R36 ;  /* 0x00220024c5007988 */ /* 0x004fe80008000013 */
[----:B-----5:R-:W-:Y:S01]  /*35f0*/  STS.U8 [R197+UR19+0x2400], R40 ;  /* 0x00240028c5007988 */ /* 0x020fe20008000013 */
[----:B-1----:R-:W-:-:S03]  /*3600*/  IADD3 R24, P1, R191, UR5, RZ ;  /* 0x00000005bf187c10 */ /* 0x002fc6000ff3e0ff */
[----:B----4-:R-:W-:Y:S04]  /*3610*/  STS.U8 [R197+UR19+0x2600], R44 ;  /* 0x0026002cc5007988 */ /* 0x010fe80008000013 */
[----:B------:R-:W-:Y:S04]  /*3620*/  STS.U8 [R197+UR19+0x2800], R48 ;  /* 0x00280030c5007988 */ /* 0x000fe80008000013 */
        /* <DEDUP_REMOVED lines=26> */
[----:B------:R0:W-:Y:S01]  /*37d0*/  STS.U8 [R200+UR19+0x2f80], R63 ;  /* 0x002f803fc8007988 */ /* 0x0001e20008000013 */
[----:B------:R1:W-:Y:S06]  /*37e0*/  MEMBAR.ALL.CTA ;  /* 0x0000000000007992 */ /* 0x0003ec0000008000 */
[----:B-1----:R-:W1:Y:S01]  /*37f0*/  FENCE.VIEW.ASYNC.S ;  /* 0x00000000000073c6 */ /* 0x002e620000000000 */
[----:B------:R-:W-:-:S02]  /*3800*/  IADD3.X R25, R187, UR22, RZ, P1, !PT ;  /* 0x00000016bb197c10 */ /* 0x000fc40008ffe4ff */
[----:B------:R-:W-:Y:S02]  /*3810*/  IADD3 R186, P1, R186, UR5, RZ ;  /* 0x00000005baba7c10 */ /* 0x000fe4000ff3e0ff */
[----:B------:R-:W-:Y:S02]  /*3820*/  IADD3 R26, P3, R201, UR5, RZ ;  /* 0x00000005c91a7c10 */ /* 0x000fe4000ff7e0ff */
[----:B------:R-:W-:Y:S02]  /*3830*/  IADD3.X R187, R193, UR22, RZ, P1, !PT ;  /* 0x00000016c1bb7c10 */ /* 0x000fe40008ffe4ff */
[----:B------:R-:W-:Y:S01]  /*3840*/  IADD3 R192, P1, R192, UR5, RZ ;  /* 0x00000005c0c07c10 */ /* 0x000fe2000ff3e0ff */
[----:B-1----:R-:W-:Y:S01]  /*3850*/  BAR.SYNC.DEFER_BLOCKING 0x0 ;  /* 0x0000000000007b1d */ /* 0x002fe20000010000 */
[----:B------:R-:W-:Y:S02]  /*3860*/  IADD3.X R27, R189, UR22, RZ, P3, !PT ;  /* 0x00000016bd1b7c10 */ /* 0x000fe40009ffe4ff */
[----:B------:R-:W-:-:S02]  /*3870*/  IADD3.X R193, R208, UR22, RZ, P1, !PT ;  /* 0x00000016d0c17c10 */ /* 0x000fc40008ffe4ff */
[----:B------:R-:W-:-:S04]  /*3880*/  IADD3 R190, P3, R190, UR5, RZ ;  /* 0x00000005bebe7c10 */ /* 0x000fc8000ff7e0ff */
[----:B------:R-:W-:Y:S01]  /*3890*/  IADD3.X R191, R206, UR22, RZ, P3, !PT ;  /* 0x00000016cebf7c10 */ /* 0x000fe20009ffe4ff */
[----:B------:R1:W2:Y:S01]  /*38a0*/  LDG.E.U8 R212, desc[UR20][R192.64] ;  /* 0x00000014c0d47981 */ /* 0x0002a2000c1e1100 */
[----:B------:R-:W-:-:S03]  /*38b0*/  IADD3 R202, P2, R247, UR5, RZ ;  /* 0x00000005f7ca7c10 */ /* 0x000fc6000ff5e0ff */
[----:B------:R-:W3:Y:S04]  /*38c0*/  LDG.E.U8 R206, desc[UR20][R186.64] ;  /* 0x00000014bace7981 */ /* 0x000ee8000c1e1100 */
[----:B------:R-:W4:Y:S01]  /*38d0*/  LDG.E.U8 R201, desc[UR20][R28.64] ;  /* 0x000000141cc97981 */ /* 0x000f22000c1e1100 */
[----:B-1----:R-:W-:-:S03]  /*38e0*/  IADD3 R192, P3, R234, UR5, RZ ;  /* 0x00000005eac07c10 */ /* 0x002fc6000ff7e0ff */
[----:B------:R-:W5:Y:S01]  /*38f0*/  LDL R234, [R1+0x2c] ;  /* 0x00002c0001ea7983 */ /* 0x000f620000100800 */
[----:B------:R-:W-:Y:S02]  /*3900*/  IADD3.X R203, R246, UR22, RZ, P2, !PT ;  /* 0x00000016f6cb7c10 */ /* 0x000fe400097fe4ff */
[----:B------:R-:W-:Y:S01]  /*3910*/  IADD3 R188, P2, R188, UR5, RZ ;  /* 0x00000005bcbc7c10 */ /* 0x000fe2000ff5e0ff */
[----:B------:R-:W2:Y:S03]  /*3920*/  LDG.E.U8 R204, desc[UR20][R24.64] ;  /* 0x0000001418cc7981 */ /* 0x000ea6000c1e1100 */
[----:B------:R-:W-:Y:S01]  /*3930*/  IADD3.X R189, R210, UR22, RZ, P2, !PT ;  /* 0x00000016d2bd7c10 */ /* 0x000fe200097fe4ff */
[----:B------:R-:W3:Y:S04]  /*3940*/  LDG.E.U8 R202, desc[UR20][R202.64] ;  /* 0x00000014caca7981 */ /* 0x000ee8000c1e1100 */
[----:B------:R1:W2:Y:S04]  /*3950*/  LDG.E.U8 R208, desc[UR20][R188.64] ;  /* 0x00000014bcd07981 */ /* 0x0002a8000c1e1100 */
[----:B------:R0:W2:Y:S01]  /*3960*/  LDG.E.U8 R210, desc[UR20][R190.64] ;  /* 0x00000014bed27981 */ /* 0x0000a2000c1e1100 */
[----:B------:R-:W-:-:S03]  /*3970*/  IADD3.X R193, R226, UR22, RZ, P3, !PT ;  /* 0x00000016e2c17c10 */ /* 0x000fc60009ffe4ff */
[----:B------:R-:W2:Y:S01]  /*3980*/  LDG.E.U8 R203, desc[UR20][R26.64] ;  /* 0x000000141acb7981 */ /* 0x000ea2000c1e1100 */
[----:B-1----:R-:W-:-:S03]  /*3990*/  IADD3 R188, P1, R231, UR5, RZ ;  /* 0x00000005e7bc7c10 */ /* 0x002fc6000ff3e0ff */
[----:B------:R-:W2:Y:S01]  /*39a0*/  LDG.E.U8 R192, desc[UR20][R192.64] ;  /* 0x00000014c0c07981 */ /* 0x000ea2000c1e1100 */
[----:B0-----:R-:W-:Y:S02]  /*39b0*/  IADD3 R190, P2, R233, UR5, RZ ;  /* 0x00000005e9be7c10 */ /* 0x001fe4000ff5e0ff */
[----:B------:R-:W-:Y:S02]  /*39c0*/  IADD3.X R189, R230, UR22, RZ, P1, !PT ;  /* 0x00000016e6bd7c10 */ /* 0x000fe40008ffe4ff */
[----:B------:R-:W-:Y:S02]  /*39d0*/  IADD3.X R191, R232, UR22, RZ, P2, !PT ;  /* 0x00000016e8bf7c10 */ /* 0x000fe400097fe4ff */
[----:B------:R-:W-:Y:S01]  /*39e0*/  IADD3 R186, P1, R245, UR5, RZ ;  /* 0x00000005f5ba7c10 */ /* 0x000fe2000ff3e0ff */
[----:B------:R0:W2:Y:S03]  /*39f0*/  LDG.E.U8 R214, desc[UR20][R188.64] ;  /* 0x00000014bcd67981 */ /* 0x0000a6000c1e1100 */
[----:B------:R-:W-:Y:S01]  /*3a00*/  IADD3.X R187, R235, UR22, RZ, P1, !PT ;  /* 0x00000016ebbb7c10 */ /* 0x000fe20008ffe4ff */
[----:B------:R1:W2:Y:S04]  /*3a10*/  LDG.E.U8 R216, desc[UR20][R190.64] ;  /* 0x00000014bed87981 */ /* 0x0002a8000c1e1100 */
[----:B------:R1:W2:Y:S01]  /*3a20*/  LDG.E.U8 R218, desc[UR20][R186.64] ;  /* 0x00000014bada7981 */ /* 0x0002a2000c1e1100 */
[----:B0-----:R-:W-:-:S03]  /*3a30*/  IADD3 R188, P2, R249, UR5, RZ ;  /* 0x00000005f9bc7c10 */ /* 0x001fc6000ff5e0ff */
[----:B------:R-:W4:Y:S01]  /*3a40*/  LDL R193, [R1+0x4c] ;  /* 0x00004c0001c17983 */ /* 0x000f220000100800 */
[----:B-1----:R-:W-:Y:S02]  /*3a50*/  IADD3 R190, P1, R251, UR5, RZ ;  /* 0x00000005fbbe7c10 */ /* 0x002fe4000ff3e0ff */
[----:B------:R-:W-:Y:S02]  /*3a60*/  IADD3.X R189, R248, UR22, RZ, P2, !PT ;  /* 0x00000016f8bd7c10 */ /* 0x000fe400097fe4ff */
[----:B------:R-:W-:Y:S02]  /*3a70*/  IADD3.X R191, R250, UR22, RZ, P1, !PT ;  /* 0x00000016fabf7c10 */ /* 0x000fe40008ffe4ff */
[----:B------:R-:W-:Y:S02]  /*3a80*/  IADD3 R186, P2, R220, UR5, RZ ;  /* 0x00000005dcba7c10 */ /* 0x000fe4000ff5e0ff */
[----:B------:R0:W2:Y:S02]  /*3a90*/  LDG.E.U8 R220, desc[UR20][R188.64] ;  /* 0x00000014bcdc7981 */ /* 0x0000a4000c1e1100 */
[----:B------:R-:W-:-:S02]  /*3aa0*/  IADD3.X R187, R252, UR22, RZ, P2, !PT ;  /* 0x00000016fcbb7c10 */ /* 0x000fc400097fe4ff */
[----:B0-----:R-:W-:Y:S02]  /*3ab0*/  IADD3 R188, P1, R222, UR5, RZ ;  /* 0x00000005debc7c10 */ /* 0x001fe4000ff3e0ff */
[----:B------:R0:W2:Y:S02]  /*3ac0*/  LDG.E.U8 R222, desc[UR20][R190.64] ;  /* 0x00000014bede7981 */ /* 0x0000a4000c1e1100 */
[----:B------:R-:W-:Y:S02]  /*3ad0*/  IADD3.X R189, R224, UR22, RZ, P1, !PT ;  /* 0x00000016e0bd7c10 */ /* 0x000fe40008ffe4ff */
[----:B------:R-:W2:Y:S04]  /*3ae0*/  LDG.E.U8 R224, desc[UR20][R186.64] ;  /* 0x00000014bae07981 */ /* 0x000ea8000c1e1100 */
[----:B------:R1:W2:Y:S01]  /*3af0*/  LDG.E.U8 R226, desc[UR20][R188.64] ;  /* 0x00000014bce27981 */ /* 0x0002a2000c1e1100 */
[----:B0-----:R-:W-:-:S03]  /*3b00*/  IADD3 R190, P2, R237, UR5, RZ ;  /* 0x00000005edbe7c10 */ /* 0x001fc6000ff5e0ff */
[----:B------:R-:W3:Y:S01]  /*3b10*/  LDL R237, [R1+0x3c] ;  /* 0x00003c0001ed7983 */ /* 0x000ee20000100800 */
[----:B------:R-:W-:-:S03]  /*3b20*/  IADD3.X R191, R236, UR22, RZ, P2, !PT ;  /* 0x00000016ecbf7c10 */ /* 0x000fc600097fe4ff */
[----:B------:R-:W4:Y:S01]  /*3b30*/  LDL R236, [R1+0x34] ;  /* 0x0000340001ec7983 */ /* 0x000f220000100800 */
[----:B-1----:R-:W-:-:S03]  /*3b40*/  IADD3 R188, P2, R238, UR5, RZ ;  /* 0x00000005eebc7c10 */ /* 0x002fc6000ff5e0ff */
[----:B------:R-:W2:Y:S01]  /*3b50*/  LDL R238, [R1+0x50] ;  /* 0x0000500001ee7983 */ /* 0x000ea20000100800 */
[----:B------:R-:W-:-:S03]  /*3b60*/  IADD3 R186, P1, R239, UR5, RZ ;  /* 0x00000005efba7c10 */ /* 0x000fc6000ff3e0ff */
[----:B------:R-:W2:Y:S04]  /*3b70*/  LDL R239, [R1+0x60] ;  /* 0x0000600001ef7983 */ /* 0x000ea80000100800 */
[----:B------:R-:W2:Y:S01]  /*3b80*/  LDG.E.U8 R190, desc[UR20][R190.64] ;  /* 0x00000014bebe7981 */ /* 0x000ea2000c1e1100 */
[----:B-----5:R-:W-:-:S03]  /*3b90*/  IADD3.X R187, R234, UR22, RZ, P1, !PT ;  /* 0x00000016eabb7c10 */ /* 0x020fc60008ffe4ff */
[----:B------:R-:W5:Y:S04]  /*3ba0*/  LDL R234, [R1+0x54] ;  /* 0x0000540001ea7983 */ /* 0x000f680000100800 */
[----:B------:R0:W5:Y:S02]  /*3bb0*/  LDG.E.U8 R191, desc[UR20][R186.64] ;  /* 0x00000014babf7981 */ /* 0x000164000c1e1100 */
[----:B0-----:R-:W-:Y:S02]  /*3bc0*/  IADD3 R186, P1, R241, UR5, RZ ;  /* 0x00000005f1ba7c10 */ /* 0x001fe4000ff3e0ff */
[----:B------:R-:W5:Y:S02]  /*3bd0*/  LDL R241, [R1+0x70] ;  /* 0x0000700001f17983 */ /* 0x000f640000100800 */
[----:B---3--:R-:W-:-:S02]  /*3be0*/  IADD3.X R187, R237, UR22, RZ, P1, !PT ;  /* 0x00000016edbb7c10 */ /* 0x008fc40008ffe4ff */
[----:B------:R-:W3:Y:S01]  /*3bf0*/  LDL R237, [R1+0x6c] ;  /* 0x00006c0001ed7983 */ /* 0x000ee20000100800 */
[----:B----4-:R-:W-:-:S03]  /*3c00*/  IADD3.X R189, R236, UR22, RZ, P2, !PT ;  /* 0x00000016ecbd7c10 */ /* 0x010fc600097fe4ff */
[----:B------:R-:W4:Y:S04]  /*3c10*/  LDL R236, [R1+0x5c] ;  /* 0x00005c0001ec7983 */ /* 0x000f280000100800 */
[----:B------:R-:W3:Y:S04]  /*3c20*/  LDG.E.U8 R188, desc[UR20][R188.64] ;  /* 0x00000014bcbc7981 */ /* 0x000ee8000c1e1100 */
[----:B------:R2:W3:Y:S02]  /*3c30*/  LDG.E.U8 R189, desc[UR20][R186.64] ;  /* 0x00000014babd7981 */ /* 0x0004e4000c1e1100 */
[----:B--2---:R-:W-:-:S02]  /*3c40*/  IADD3 R186, P1, R238, UR5, RZ ;  /* 0x00000005eeba7c10 */ /* 0x004fc4000ff3e0ff */
[----:B------:R-:W2:Y:S02]  /*3c50*/  LDL R238, [R1+0x74] ;  /* 0x0000740001ee7983 */ /* 0x000ea40000100800 */
[----:B------:R-:W-:-:S05]  /*3c60*/  IADD3.X R187, R193, UR22, RZ, P1, !PT ;  /* 0x00000016c1bb7c10 */ /* 0x000fca0008ffe4ff */
[----:B------:R0:W2:Y:S02]  /*3c70*/  LDG.E.U8 R193, desc[UR20][R186.64] ;  /* 0x00000014bac17981 */ /* 0x0000a4000c1e1100 */
[----:B0-----:R-:W-:Y:S02]  /*3c80*/  IADD3 R186, P1, R240, UR5, RZ ;  /* 0x00000005f0ba7c10 */ /* 0x001fe4000ff3e0ff */
[----:B------:R-:W2:Y:S02]  /*3c90*/  LDL R240, [R1+0x8c] ;  /* 0x00008c0001f07983 */ /* 0x000ea40000100800 */
[----:B-----5:R-:W-:-:S05]  /*3ca0*/  IADD3.X R187, R234, UR22, RZ, P1, !PT ;  /* 0x00000016eabb7c10 */ /* 0x020fca0008ffe4ff */
[----:B------:R0:W5:Y:S02]  /*3cb0*/  LDG.E.U8 R234, desc[UR20][R186.64] ;  /* 0x00000014baea7981 */ /* 0x000164000c1e1100 */
[----:B0-----:R-:W-:Y:S02]  /*3cc0*/  IADD3 R186, P1, R239, UR5, RZ ;  /* 0x00000005efba7c10 */ /* 0x001fe4000ff3e0ff */
[----:B------:R-:W5:Y:S02]  /*3cd0*/  LDL R239, [R1+0x7c] ;  /* 0x00007c0001ef7983 */ /* 0x000f640000100800 */
[----:B----4-:R-:W-:-:S05]  /*3ce0*/  IADD3.X R187, R236, UR22, RZ, P1, !PT ;  /* 0x00000016ecbb7c10 */ /* 0x010fca0008ffe4ff */
[----:B------:R0:W4:Y:S02]  /*3cf0*/  LDG.E.U8 R236, desc[UR20][R186.64] ;  /* 0x00000014baec7981 */ /* 0x000124000c1e1100 */
[----:B0-----:R-:W-:Y:S02]  /*3d00*/  IADD3 R186, P1, R241, UR5, RZ ;  /* 0x00000005f1ba7c10 */ /* 0x001fe4000ff3e0ff */
[----:B------:R-:W4:Y:S02]  /*3d10*/  LDL R241, [R1+0x94] ;  /* 0x0000940001f17983 */ /* 0x000f240000100800 */
[----:B---3--:R-:W-:-:S05]  /*3d20*/  IADD3.X R187, R237, UR22, RZ, P1, !PT ;  /* 0x00000016edbb7c10 */ /* 0x008fca0008ffe4ff */
[----:B------:R0:W3:Y:S02]  /*3d30*/  LDG.E.U8 R237, desc[UR20][R186.64] ;  /* 0x00000014baed7981 */ /* 0x0000e4000c1e1100 */
[----:B0-----:R-:W-:Y:S02]  /*3d40*/  IADD3 R186, P1, R242, UR5, RZ ;  /* 0x00000005f2ba7c10 */ /* 0x001fe4000ff3e0ff */
[----:B------:R-:W3:Y:S02]  /*3d50*/  LDL R242, [R1+0x9c] ;  /* 0x00009c0001f27983 */ /* 0x000ee40000100800 */
[----:B--2---:R-:W-:-:S05]  /*3d60*/  IADD3.X R187, R238, UR22, RZ, P1, !PT ;  /* 0x00000016eebb7c10 */ /* 0x004fca0008ffe4ff */
[----:B------:R0:W2:Y:S02]  /*3d70*/  LDG.E.U8 R238, desc[UR20][R186.64] ;  /* 0x00000014baee7981 */ /* 0x0000a4000c1e1100 */
[----:B0-----:R-:W-:Y:S02]  /*3d80*/  IADD3 R186, P1, R244, UR5, RZ ;  /* 0x00000005f4ba7c10 */ /* 0x001fe4000ff3e0ff */
[----:B------:R-:W2:Y:S02]  /*3d90*/  LDL R244, [R1+0xb4] ;  /* 0x0000b40001f47983 */ /* 0x000ea40000100800 */
[----:B-----5:R-:W-:-:S05]  /*3da0*/  IADD3.X R187, R239, UR22, RZ, P1, !PT ;  /* 0x00000016efbb7c10 */ /* 0x020fca0008ffe4ff */
[----:B------:R0:W5:Y:S04]  /*3db0*/  LDG.E.U8 R239, desc[UR20][R186.64] ;  /* 0x00000014baef7981 */ /* 0x000168000c1e1100 */
[----:B------:R-:W0:Y:S02]  /*3dc0*/  LDL R187, [R1+0x90] ;  /* 0x0000900001bb7983 */ /* 0x000e240000100800 */
[----:B0-----:R-:W-:-:S04]  /*3dd0*/  IADD3 R186, P1, R187, UR5, RZ ;  /* 0x00000005bbba7c10 */ /* 0x001fc8000ff3e0ff */
[----:B------:R-:W-:-:S05]  /*3de0*/  IADD3.X R187, R240, UR22, RZ, P1, !PT ;  /* 0x00000016f0bb7c10 */ /* 0x000fca0008ffe4ff */
[----:B------:R0:W5:Y:S04]  /*3df0*/  LDG.E.U8 R240, desc[UR20][R186.64] ;  /* 0x00000014baf07981 */ /* 0x000168000c1e1100 */
[----:B------:R-:W0:Y:S02]  /*3e00*/  LDL R187, [R1+0x98] ;  /* 0x0000980001bb7983 */ /* 0x000e240000100800 */
[----:B0-----:R-:W-:-:S04]  /*3e10*/  IADD3 R186, P1, R187, UR5, RZ ;  /* 0x00000005bbba7c10 */ /* 0x001fc8000ff3e0ff */
[----:B----4-:R-:W-:-:S05]  /*3e20*/  IADD3.X R187, R241, UR22, RZ, P1, !PT ;  /* 0x00000016f1bb7c10 */ /* 0x010fca0008ffe4ff */
[----:B------:R0:W4:Y:S04]  /*3e30*/  LDG.E.U8 R241, desc[UR20][R186.64] ;  /* 0x00000014baf17981 */ /* 0x000128000c1e1100 */
[----:B------:R-:W0:Y:S02]  /*3e40*/  LDL R187, [R1+0xa0] ;  /* 0x0000a00001bb7983 */ /* 0x000e240000100800 */
[----:B0-----:R-:W-:-:S04]  /*3e50*/  IADD3 R186, P1, R187, UR5, RZ ;  /* 0x00000005bbba7c10 */ /* 0x001fc8000ff3e0ff */
[----:B---3--:R-:W-:-:S05]  /*3e60*/  IADD3.X R187, R242, UR22, RZ, P1, !PT ;  /* 0x00000016f2bb7c10 */ /* 0x008fca0008ffe4ff */
[----:B------:R0:W3:Y:S04]  /*3e70*/  LDG.E.U8 R242, desc[UR20][R186.64] ;  /* 0x00000014baf27981 */ /* 0x0000e8000c1e1100 */
[----:B------:R-:W0:Y:S02]  /*3e80*/  LDL R187, [R1+0xb0] ;  /* 0x0000b00001bb7983 */ /* 0x000e240000100800 */
[----:B0-----:R-:W-:-:S04]  /*3e90*/  IADD3 R186, P1, R187, UR5, RZ ;  /* 0x00000005bbba7c10 */ /* 0x001fc8000ff3e0ff */
[----:B------:R-:W-:-:S05]  /*3ea0*/  IADD3.X R187, R243, UR22, RZ, P1, !PT ;  /* 0x00000016f3bb7c10 */ /* 0x000fca0008ffe4ff */
[----:B------:R0:W4:Y:S04]  /*3eb0*/  LDG.E.U8 R243, desc[UR20][R186.64] ;  /* 0x00000014baf37981 */ /* 0x000128000c1e1100 */
[----:B------:R-:W0:Y:S02]  /*3ec0*/  LDL R187, [R1+0xb8] ;  /* 0x0000b80001bb7983 */ /* 0x000e240000100800 */
[----:B0-----:R-:W-:-:S04]  /*3ed0*/  IADD3 R186, P1, R187, UR5, RZ ;  /* 0x00000005bbba7c10 */ /* 0x001fc8000ff3e0ff */
[----:B--2---:R-:W-:-:S05]  /*3ee0*/  IADD3.X R187, R244, UR22, RZ, P1, !PT ;  /* 0x00000016f4bb7c10 */ /* 0x004fca0008ffe4ff */
[----:B------:R0:W2:Y:S04]  /*3ef0*/  LDG.E.U8 R244, desc[UR20][R186.64] ;  /* 0x00000014baf47981 */ /* 0x0000a8000c1e1100 */
[----:B------:R-:W0:Y:S01]  /*3f00*/  LDL R187, [R1+0xc0] ;  /* 0x0000c00001bb7983 */ /* 0x000e220000100800 */
[----:B------:R-:W-:Y:S01]  /*3f10*/  WARPGROUP.ARRIVE ;  /* 0x00000000000079c5 */ /* 0x000fe20000000000 */
[----:B------:R-:W-:Y:S01]  /*3f20*/  UMOV UR8, UR16 ;  /* 0x0000001000087c82 */ /* 0x000fe20008000000 */
[----:B------:R-:W-:-:S04]  /*3f30*/  UMOV UR9, 0x80000020 ;  /* 0x8000002000097882 */ /* 0x000fc80000000000 */
[----:B------:R-:W-:Y:S01]  /*3f40*/  QGMMA.64x64x32.F32.E4M3.E4M3 R56, gdesc[UR8], RZ, !UPT ;  /* 0x00e00000083879f3 */ /* 0x000fe2000c7008ff */
[----:B------:R-:W-:Y:S01]  /*3f50*/  UMOV UR26, UR10 ;  /* 0x0000000a001a7c82 */ /* 0x000fe20008000000 */
[----:B------:R-:W-:Y:S02]  /*3f60*/  UMOV UR27, UR11 ;  /* 0x0000000b001b7c82 */ /* 0x000fe40008000000 */
[----:B------:R-:W-:Y:S04]  /*3f70*/  QGMMA.64x64x32.F32.E4M3.E4M3 R56, gdesc[UR12], R56 ;  /* 0x00e000000c3879f3 */ /* 0x000fe80008700838 */
[----:B------:R-:W-:Y:S01]  /*3f80*/  QGMMA.64x64x32.F32.E4M3.E4M3 R24, gdesc[UR24], RZ, !UPT ;  /* 0x00e00000181879f3 */ /* 0x000fe2000c7008ff */
[----:B0-----:R-:W-:Y:S02]  /*3f90*/  IADD3 R186, P1, R187, UR5, RZ ;  /* 0x00000005bbba7c10 */ /* 0x001fe4000ff3e0ff */
[----:B------:R-:W5:Y:S01]  /*3fa0*/  LDL R187, [R1+0xbc] ;  /* 0x0000bc0001bb7983 */ /* 0x000f620000100800 */
[----:B------:R-:W-:Y:S01]  /*3fb0*/  UMOV UR30, UR14 ;  /* 0x0000000e001e7c82 */ /* 0x000fe20008000000 */
[----:B------:R-:W-:-:S02]  /*3fc0*/  UMOV UR31, UR15 ;  /* 0x0000000f001f7c82 */ /* 0x000fc40008000000 */
[----:B------:R-:W-:Y:S03]  /*3fd0*/  QGMMA.64x64x32.F32.E4M3.E4M3 R24, gdesc[UR28], R24, gsb0 ;  /* 0x00e000001c1879f3 */ /* 0x000fe60008000818 */
[----:B------:R-:W-:Y:S02]  /*3fe0*/  WARPGROUP.DEPBAR.LE gsb0, 0x0 ;  /* 0x00008000000079c5 */ /* 0x000fe40000010000 */
[----:B-----5:R-:W-:-:S06]  /*3ff0*/  IADD3.X R187, R187, UR22, RZ, P1, !PT ;  /* 0x00000016bbbb7c10 */ /* 0x020fcc0008ffe4ff */
[----:B------:R0:W5:Y:S01]  /*4000*/  LDG.E.U8 R187, desc[UR20][R186.64] ;  /* 0x00000014babb7981 */ /* 0x000162000c1e1100 */
[----:B------:R-:W-:Y:S01]  /*4010*/  BAR.SYNC.DEFER_BLOCKING 0x0 ;  /* 0x0000000000007b1d */ /* 0x000fe20000010000 */
[----:B0-----:R-:W-:-:S05]  /*4020*/  FMUL R186, R58, UR32 ;  /* 0x000000203aba7c20 */ /* 0x001fca0008400000 */
[----:B------:R0:W-:Y:S02]  /*4030*/  STS.U8 [R197+UR19+0x2000], R201 ;  /* 0x002000c9c5007988 */ /* 0x0001e40008000013 */
[----:B0-----:R-:W-:-:S05]  /*4040*/  FMUL R201, R59, UR32 ;  /* 0x000000203bc97c20 */ /* 0x001fca0008400000 */
[----:B------:R-:W-:Y:S01]  /*4050*/  FMNMX R186, R186, R201, !PT ;  /* 0x000000c9baba7209 */ /* 0x000fe20007800000 */
[----:B------:R-:W-:-:S05]  /*4060*/  FMUL R201, R62, UR32 ;  /* 0x000000203ec97c20 */ /* 0x000fca0008400000 */
        /* <DEDUP_REMOVED lines=25> */
[----:B------:R-:W-:Y:S01]  /*4200*/  FMUL R201, R87, UR32 ;  /* 0x0000002057c97c20 */ /* 0x000fe20008400000 */
[----:B------:R0:W-:Y:S04]  /*4210*/  STS.U8 [R197+UR19+0x2200], R202 ;  /* 0x002200cac5007988 */ /* 0x0001e80008000013 */
[----:B------:R-:W-:Y:S01]  /*4220*/  FMNMX R186, R201, R186, !PT ;  /* 0x000000bac9ba7209 */ /* 0x000fe20007800000 */
[----:B------:R-:W-:Y:S04]  /*4230*/  STS.U8 [R197+UR19+0x2400], R203 ;  /* 0x002400cbc5007988 */ /* 0x000fe80008000013 */
[----:B------:R-:W-:Y:S04]  /*4240*/  STS.U8 [R197+UR19+0x2600], R204 ;  /* 0x002600ccc5007988 */ /* 0x000fe80008000013 */
[----:B------:R-:W-:Y:S04]  /*4250*/  STS.U8 [R197+UR19+0x2800], R206 ;  /* 0x002800cec5007988 */ /* 0x000fe80008000013 */
[----:B------:R-:W-:Y:S04]  /*4260*/  STS.U8 [R197+UR19+0x2a00], R208 ;  /* 0x002a00d0c5007988 */ /* 0x000fe80008000013 */
[----:B------:R-:W-:Y:S04]  /*4270*/  STS.U8 [R197+UR19+0x2c00], R210 ;  /* 0x002c00d2c5007988 */ /* 0x000fe80008000013 */
[----:B------:R-:W-:Y:S04]  /*4280*/  STS.U8 [R197+UR19+0x2e00], R212 ;  /* 0x002e00d4c5007988 */ /* 0x000fe80008000013 */
[----:B------:R-:W1:Y:S01]  /*4290*/  SHFL.BFLY PT, R197, R186, 0x2, 0x1f ;  /* 0x0c401f00bac57f89 */ /* 0x000e6200000e0000 */
[----:B------:R-:W-:Y:S01]  /*42a0*/  FMUL R201, R56, UR32 ;  /* 0x0000002038c97c20 */ /* 0x000fe20008400000 */
[----:B0-----:R-:W-:-:S05]  /*42b0*/  FMUL R202, R57, UR32 ;  /* 0x0000002039ca7c20 */ /* 0x001fca0008400000 */
[----:B------:R-:W-:Y:S01]  /*42c0*/  FMNMX R201, R201, R202, !PT ;  /* 0x000000cac9c97209 */ /* 0x000fe20007800000 */
[----:B------:R-:W-:-:S05]  /*42d0*/  FMUL R202, R60, UR32 ;  /* 0x000000203cca7c20 */ /* 0x000fca0008400000 */
[----:B------:R-:W-:Y:S01]  /*42e0*/  FMNMX R201, R202, R201, !PT ;  /* 0x000000c9cac97209 */ /* 0x000fe20007800000 */
[----:B------:R-:W-:-:S05]  /*42f0*/  FMUL R202, R61, UR32 ;  /* 0x000000203dca7c20 */ /* 0x000fca0008400000 */
[----:B------:R-:W-:Y:S02]  /*4300*/  FMNMX R201, R202, R201, !PT ;  /* 0x000000c9cac97209 */ /* 0x000fe40007800000 */
[----:B-1----:R-:W-:Y:S01]  /*4310*/  FMNMX R186, R186, R197, !PT ;  /* 0x000000c5baba7209 */ /* 0x002fe20007800000 */
[----:B------:R-:W-:Y:S01]  /*4320*/  FMUL R197, R64, UR32 ;  /* 0x0000002040c57c20 */ /* 0x000fe20008400000 */
[----:B------:R-:W-:-:S04]  /*4330*/  FMUL R202, R65, UR32 ;  /* 0x0000002041ca7c20 */ /* 0x000fc80008400000 */
[----:B------:R-:W-:-:S04]  /*4340*/  FMNMX R201, R197, R201, !PT ;  /* 0x000000c9c5c97209 */ /* 0x000fc80007800000 */
        /* <DEDUP_REMOVED lines=8> */
[----:B------:R-:W0:Y:S04]  /*43d0*/  SHFL.BFLY PT, R197, R186, 0x1, 0x1f ;  /* 0x0c201f00bac57f89 */ /* 0x000e2800000e0000 */
        /* <DEDUP_REMOVED lines=8> */
[----:B0-----:R-:W-:Y:S01]  /*4460*/  FMNMX R186, R186, R197, !PT ;  /* 0x000000c5baba7209 */ /* 0x001fe20007800000 */
[----:B------:R-:W-:Y:S01]  /*4470*/  FMUL R197, R26, UR32 ;  /* 0x000000201ac57c20 */ /* 0x000fe20008400000 */
[----:B------:R-:W-:Y:S02]  /*4480*/  FMUL R203, R27, UR32 ;  /* 0x000000201bcb7c20 */ /* 0x000fe40008400000 */
[----:B------:R-:W-:Y:S01]  /*4490*/  FMNMX R201, R202, R201, !PT ;  /* 0x000000c9cac97209 */ /* 0x000fe20007800000 */
[----:B------:R-:W-:Y:S02]  /*44a0*/  FMUL R202, R84, UR32 ;  /* 0x0000002054ca7c20 */ /* 0x000fe40008400000 */
[----:B------:R-:W-:Y:S01]  /*44b0*/  FMNMX R197, R197, R203, !PT ;  /* 0x000000cbc5c57209 */ /* 0x000fe20007800000 */
[----:B------:R-:W-:-:S02]  /*44c0*/  FMUL R203, R30, UR32 ;  /* 0x000000201ecb7c20 */ /* 0x000fc40008400000 */
[----:B------:R-:W-:Y:S01]  /*44d0*/  FMNMX R201, R202, R201, !PT ;  /* 0x000000c9cac97209 */ /* 0x000fe20007800000 */
[----:B------:R-:W-:Y:S02]  /*44e0*/  FMUL R202, R85, UR32 ;  /* 0x0000002055ca7c20 */ /* 0x000fe40008400000 */
[----:B------:R-:W-:-:S03]  /*44f0*/  FMNMX R197, R203, R197, !PT ;  /* 0x000000c5cbc57209 */ /* 0x000fc60007800000 */
[----:B------:R-:W-:Y:S01]  /*4500*/  FMNMX R201, R202, R201, !PT ;  /* 0x000000c9cac97209 */ /* 0x000fe20007800000 */
[----:B------:R-:W-:-:S05]  /*4510*/  FMUL R202, R31, UR32 ;  /* 0x000000201fca7c20 */ /* 0x000fca0008400000 */
[----:B------:R-:W-:Y:S02]  /*4520*/  FMNMX R202, R202, R197, !PT ;  /* 0x000000c5caca7209 */ /* 0x000fe40007800000 */
[----:B------:R-:W0:Y:S01]  /*4530*/  SHFL.BFLY PT, R197, R201, 0x2, 0x1f ;  /* 0x0c401f00c9c57f89 */ /* 0x000e2200000e0000 */
[----:B------:R-:W-:-:S05]  /*4540*/  FMUL R203, R34, UR32 ;  /* 0x0000002022cb7c20 */ /* 0x000fca0008400000 */
[----:B------:R-:W-:Y:S01]  /*4550*/  FMNMX R202, R203, R202, !PT ;  /* 0x000000cacbca7209 */ /* 0x000fe20007800000 */
[----:B------:R-:W-:-:S05]  /*4560*/  FMUL R203, R35, UR32 ;  /* 0x0000002023cb7c20 */ /* 0x000fca0008400000 */
[----:B------:R-:W-:Y:S01]  /*4570*/  FMNMX R202, R203, R202, !PT ;  /* 0x000000cacbca7209 */ /* 0x000fe20007800000 */
[----:B------:R-:W-:-:S05]  /*4580*/  FMUL R203, R38, UR32 ;  /* 0x0000002026cb7c20 */ /* 0x000fca0008400000 */
[----:B------:R-:W-:Y:S02]  /*4590*/  FMNMX R203, R203, R202, !PT ;  /* 0x000000cacbcb7209 */ /* 0x000fe40007800000 */
[----:B0-----:R-:W-:-:S05]  /*45a0*/  FMNMX R201, R201, R197, !PT ;  /* 0x000000c5c9c97209 */ /* 0x001fca0007800000 */
[----:B------:R-:W0:Y:S01]  /*45b0*/  SHFL.BFLY PT, R202, R201, 0x1, 0x1f ;  /* 0x0c201f00c9ca7f89 */ /* 0x000e2200000e0000 */
[----:B------:R-:W-:Y:S01]  /*45c0*/  FMUL R197, R39, UR32 ;  /* 0x0000002027c57c20 */ /* 0x000fe20008400000 */
[----:B------:R-:W-:-:S04]  /*45d0*/  FMNMX R186, R186, R195, !PT ;  /* 0x000000c3baba7209 */ /* 0x000fc80007800000 */
[----:B------:R-:W-:Y:S01]  /*45e0*/  FMNMX R203, R197, R203, !PT ;  /* 0x000000cbc5cb7209 */ /* 0x000fe20007800000 */
[----:B------:R-:W-:Y:S01]  /*45f0*/  FMUL R197, R42, UR32 ;  /* 0x000000202ac57c20 */ /* 0x000fe20008400000 */
[----:B------:R-:W-:Y:S01]  /*4600*/  FMUL R204, R43, UR32 ;  /* 0x000000202bcc7c20 */ /* 0x000fe20008400000 */
[----:B------:R-:W-:-:S03]  /*4610*/  FFMA R83, R83, UR32, -R186 ;  /* 0x0000002053537c23 */ /* 0x000fc600080008ba */
[----:B------:R-:W-:-:S04]  /*4620*/  FMNMX R203, R197, R203, !PT ;  /* 0x000000cbc5cb7209 */ /* 0x000fc80007800000 */
[----:B------:R-:W-:Y:S01]  /*4630*/  FMNMX R203, R204, R203, !PT ;  /* 0x000000cbcccb7209 */ /* 0x000fe20007800000 */
[----:B------:R-:W-:Y:S01]  /*4640*/  FMUL R204, R83, 1.4426950216293334961 ;  /* 0x3fb8aa3b53cc7820 */ /* 0x000fe20000400000 */
[----:B------:R-:W-:Y:S01]  /*4650*/  FMUL R83, R46, UR32 ;  /* 0x000000202e537c20 */ /* 0x000fe20008400000 */
[----:B0-----:R-:W-:Y:S01]  /*4660*/  FMNMX R202, R201, R202, !PT ;  /* 0x000000cac9ca7209 */ /* 0x001fe20007800000 */
[----:B------:R-:W-:-:S03]  /*4670*/  FFMA R201, R87, UR32, -R186 ;  /* 0x0000002057c97c23 */ /* 0x000fc600080008ba */
[----:B------:R-:W-:Y:S02]  /*4680*/  FMNMX R203, R83, R203, !PT ;  /* 0x000000cb53cb7209 */ /* 0x000fe40007800000 */
[----:B------:R-:W-:Y:S01]  /*4690*/  FMNMX R83, R202, R0, !PT ;  /* 0x00000000ca537209 */ /* 0x000fe20007800000 */
[----:B------:R-:W-:Y:S01]  /*46a0*/  FMUL R202, R47, UR32 ;  /* 0x000000202fca7c20 */ /* 0x000fe20008400000 */
[----:B------:R-:W-:-:S04]  /*46b0*/  FMUL R201, R201, 1.4426950216293334961 ;  /* 0x3fb8aa3bc9c97820 */ /* 0x000fc80000400000 */
[----:B------:R-:W-:Y:S01]  /*46c0*/  FMNMX R202, R202, R203, !PT ;  /* 0x000000cbcaca7209 */ /* 0x000fe20007800000 */
[----:B------:R-:W-:Y:S02]  /*46d0*/  FFMA R203, R56, UR32, -R83 ;  /* 0x0000002038cb7c23 */ /* 0x000fe40008000853 */
[----:B------:R0:W-:Y:S02]  /*46e0*/  MUFU.EX2 R56, R201 ;  /* 0x000000c900387308 */ /* 0x0001e40000000800 */
[----:B------:R-:W-:Y:S01]  /*46f0*/  FMUL R203, R203, 1.4426950216293334961 ;  /* 0x3fb8aa3bcbcb7820 */ /* 0x000fe20000400000 */
[----:B0-----:R-:W-:-:S05]  /*4700*/  FMUL R201, R50, UR32 ;  /* 0x0000002032c97c20 */ /* 0x001fca0008400000 */
        /* <DEDUP_REMOVED lines=12> */
[----:B------:R0:W-:Y:S01]  /*47d0*/  MUFU.EX2 R61, R203 ;  /* 0x000000cb003d7308 */ /* 0x0001e20000000800 */
[----:B------:R-:W-:Y:S01]  /*47e0*/  FMUL R197, R24, UR32 ;  /* 0x0000002018c57c20 */ /* 0x000fe20008400000 */
[----:B------:R-:W-:Y:S01]  /*47f0*/  FMUL R206, R25, UR32 ;  /* 0x0000002019ce7c20 */ /* 0x000fe20008400000 */
[----:B------:R-:W-:Y:S01]  /*4800*/  FMUL R202, R202, 1.4426950216293334961 ;  /* 0x3fb8aa3bcaca7820 */ /* 0x000fe20000400000 */
[----:B0-----:R-:W-:-:S03]  /*4810*/  FMUL R203, R55, UR32 ;  /* 0x0000002037cb7c20 */ /* 0x001fc60008400000 */
[----:B------:R-:W-:Y:S02]  /*4820*/  FMNMX R197, R197, R206, !PT ;  /* 0x000000cec5c57209 */ /* 0x000fe40007800000 */
[----:B------:R-:W-:Y:S01]  /*4830*/  FMNMX R201, R203, R201, !PT ;  /* 0x000000c9cbc97209 */ /* 0x000fe20007800000 */
[----:B------:R-:W-:Y:S02]  /*4840*/  FFMA R203, R64, UR32, -R83 ;  /* 0x0000002040cb7c23 */ /* 0x000fe40008000853 */
[----:B------:R0:W-:Y:S01]  /*4850*/  MUFU.EX2 R64, R202 ;  /* 0x000000ca00407308 */ /* 0x0001e20000000800 */
[----:B------:R-:W-:Y:S01]  /*4860*/  FFMA R206, R86, UR32, -R186 ;  /* 0x0000002056ce7c23 */ /* 0x000fe200080008ba */
[----:B0-----:R-:W-:-:S05]  /*4870*/  FMUL R202, R28, UR32 ;  /* 0x000000201cca7c20 */ /* 0x001fca0008400000 */
[----:B------:R-:W-:Y:S02]  /*4880*/  FMNMX R202, R202, R197, !PT ;  /* 0x000000c5caca7209 */ /* 0x000fe40007800000 */
[----:B------:R-:W0:Y:S01]  /*4890*/  SHFL.BFLY PT, R197, R201, 0x2, 0x1f ;  /* 0x0c401f00c9c57f89 */ /* 0x000e2200000e0000 */
[----:B------:R-:W-:Y:S01]  /*48a0*/  FMUL R206, R206, 1.4426950216293334961 ;  /* 0x3fb8aa3bcece7820 */ /* 0x000fe20000400000 */
[----:B------:R-:W-:-:S03]  /*48b0*/  FMUL R203, R203, 1.4426950216293334961 ;  /* 0x3fb8aa3bcbcb7820 */ /* 0x000fc60000400000 */
[----:B------:R1:W-:Y:S02]  /*48c0*/  MUFU.EX2 R87, R206 ;  /* 0x000000ce00577308 */ /* 0x0003e40000000800 */
[----:B-1----:R-:W-:-:S06]  /*48d0*/  FFMA R206, R65, UR32, -R83 ;  /* 0x0000002041ce7c23 */ /* 0x002fcc0008000853 */
[----:B------:R1:W-:Y:S01]  /*48e0*/  MUFU.EX2 R65, R203 ;  /* 0x000000cb00417308 */ /* 0x0003e20000000800 */
[----:B------:R-:W-:Y:S01]  /*48f0*/  FMUL R206, R206, 1.4426950216293334961 ;  /* 0x3fb8aa3bcece7820 */ /* 0x000fe20000400000 */
[----:B-1----:R-:W-:-:S06]  /*4900*/  FMUL R203, R29, UR32 ;  /* 0x000000201dcb7c20 */ /* 0x002fcc0008400000 */
[----:B------:R1:W-:Y:S01]  /*4910*/  MUFU.EX2 R86, R204 ;  /* 0x000000cc00567308 */ /* 0x0003e20000000800 */
[----:B------:R-:W-:Y:S01]  /*4920*/  FMNMX R202, R203, R202, !PT ;  /* 0x000000cacbca7209 */ /* 0x000fe20007800000 */
[----:B------:R-:W-:Y:S01]  /*4930*/  FMUL R203, R32, UR32 ;  /* 0x0000002020cb7c20 */ /* 0x000fe20008400000 */
[----:B-1----:R-:W-:-:S05]  /*4940*/  FFMA R204, R68, UR32, -R83 ;  /* 0x0000002044cc7c23 */ /* 0x002fca0008000853 */
[----:B------:R1:W-:Y:S01]  /*4950*/  MUFU.EX2 R68, R206 ;  /* 0x000000ce00447308 */ /* 0x0003e20000000800 */
[----:B------:R-:W-:Y:S01]  /*4960*/  FMNMX R202, R203, R202, !PT ;  /* 0x000000cacbca7209 */ /* 0x000fe20007800000 */
[----:B------:R-:W-:Y:S01]  /*4970*/  FMUL R203, R33, UR32 ;  /* 0x0000002021cb7c20 */ /* 0x000fe20008400000 */
[----:B0-----:R-:W-:Y:S01]  /*4980*/  FMNMX R201, R201, R197, !PT ;  /* 0x000000c5c9c97209 */ /* 0x001fe20007800000 */
[--C-:B------:R-:W-:Y:S01]  /*4990*/  FFMA R197, R73, UR32, -R83.reuse ;  /* 0x0000002049c57c23 */ /* 0x100fe20008000853 */
[----:B-1----:R-:W-:Y:S01]  /*49a0*/  FMUL R206, R204, 1.4426950216293334961 ;  /* 0x3fb8aa3bccce7820 */ /* 0x002fe20000400000 */
[--C-:B------:R-:W-:Y:S02]  /*49b0*/  FFMA R204, R69, UR32, -R83.reuse ;  /* 0x0000002045cc7c23 */ /* 0x100fe40008000853 */
[----:B------:R-:W-:Y:S01]  /*49c0*/  FMUL R197, R197, 1.4426950216293334961 ;  /* 0x3fb8aa3bc5c57820 */ /* 0x000fe20000400000 */
[----:B------:R0:W-:Y:S01]  /*49d0*/  MUFU.EX2 R69, R206 ;  /* 0x000000ce00457308 */ /* 0x0001e20000000800 */
[----:B------:R-:W-:Y:S01]  /*49e0*/  FMNMX R202, R203, R202, !PT ;  /* 0x000000cacbca7209 */ /* 0x000fe20007800000 */
[----:B------:R-:W-:Y:S01]  /*49f0*/  FMUL R203, R36, UR32 ;  /* 0x0000002024cb7c20 */ /* 0x000fe20008400000 */
[----:B0-----:R-:W-:Y:S01]  /*4a00*/  FMUL R206, R204, 1.4426950216293334961 ;  /* 0x3fb8aa3bccce7820 */ /* 0x001fe20000400000 */
[----:B------:R-:W-:-:S04]  /*4a10*/  FFMA R204, R72, UR32, -R83 ;  /* 0x0000002048cc7c23 */ /* 0x000fc80008000853 */
[----:B------:R0:W-:Y:S01]  /*4a20*/  MUFU.EX2 R72, R206 ;  /* 0x000000ce00487308 */ /* 0x0001e20000000800 */
[----:B------:R-:W-:Y:S01]  /*4a30*/  FMNMX R202, R203, R202, !PT ;  /* 0x000000cacbca7209 */ /* 0x000fe20007800000 */
[----:B------:R-:W-:Y:S01]  /*4a40*/  FMUL R203, R37, UR32 ;  /* 0x0000002025cb7c20 */ /* 0x000fe20008400000 */
[----:B0-----:R-:W-:-:S05]  /*4a50*/  FFMA R206, R76, UR32, -R83 ;  /* 0x000000204cce7c23 */ /* 0x001fca0008000853 */
[----:B------:R0:W-:Y:S01]  /*4a60*/  MUFU.EX2 R76, R197 ;  /* 0x000000c5004c7308 */ /* 0x0001e20000000800 */
[----:B------:R-:W-:Y:S01]  /*4a70*/  FMNMX R202, R203, R202, !PT ;  /* 0x000000cacbca7209 */ /* 0x000fe20007800000 */
[----:B0-----:R-:W0:Y:S01]  /*4a80*/  SHFL.BFLY PT, R197, R201, 0x1, 0x1f ;  /* 0x0c201f00c9c57f89 */ /* 0x001e2200000e0000 */
[----:B------:R-:W-:-:S05]  /*4a90*/  FMUL R203, R40, UR32 ;  /* 0x0000002028cb7c20 */ /* 0x000fca0008400000 */
[----:B------:R-:W-:Y:S01]  /*4aa0*/  FMNMX R202, R203, R202, !PT ;  /* 0x000000cacbca7209 */ /* 0x000fe20007800000 */
[----:B------:R-:W-:-:S05]  /*4ab0*/  FMUL R203, R41, UR32 ;  /* 0x0000002029cb7c20 */ /* 0x000fca0008400000 */
[----:B------:R-:W-:Y:S01]  /*4ac0*/  FMNMX R202, R203, R202, !PT ;  /* 0x000000cacbca7209 */ /* 0x000fe20007800000 */
[----:B------:R-:W-:-:S05]  /*4ad0*/  FMUL R203, R44, UR32 ;  /* 0x000000202ccb7c20 */ /* 0x000fca0008400000 */
[----:B------:R-:W-:Y:S01]  /*4ae0*/  FMNMX R202, R203, R202, !PT ;  /* 0x000000cacbca7209 */ /* 0x000fe20007800000 */
[----:B------:R-:W-:Y:S01]  /*4af0*/  FFMA R203, R85, UR32, -R83 ;  /* 0x0000002055cb7c23 */ /* 0x000fe20008000853 */
[----:B0-----:R-:W-:-:S04]  /*4b00*/  FMNMX R201, R201, R197, !PT ;  /* 0x000000c5c9c97209 */ /* 0x001fc80007800000 */
[----:B------:R-:W-:Y:S01]  /*4b10*/  FMNMX R85, R201, R196, !PT ;  /* 0x000000c4c9557209 */ /* 0x000fe20007800000 */
[----:B------:R-:W-:Y:S01]  /*4b20*/  FMUL R201, R203, 1.4426950216293334961 ;  /* 0x3fb8aa3bcbc97820 */ /* 0x000fe20000400000 */
[----:B------:R-:W-:-:S03]  /*4b30*/  FMUL R203, R45, UR32 ;  /* 0x000000202dcb7c20 */ /* 0x000fc60008400000 */
[--C-:B------:R-:W-:Y:S02]  /*4b40*/  FFMA R26, R26, UR32, -R85.reuse ;  /* 0x000000201a1a7c23 */ /* 0x100fe40008000855 */
[----:B------:R-:W-:Y:S02]  /*4b50*/  FMNMX R203, R203, R202, !PT ;  /* 0x000000cacbcb7209 */ /* 0x000fe40007800000 */
[----:B------:R-:W-:Y:S01]  /*4b60*/  FMUL R202, R26, 1.4426950216293334961 ;  /* 0x3fb8aa3b1aca7820 */ /* 0x000fe20000400000 */
[----:B------:R-:W-:Y:S01]  /*4b70*/  FMUL R26, R48, UR32 ;  /* 0x00000020301a7c20 */ /* 0x000fe20008400000 */
[----:B------:R-:W-:-:S04]  /*4b80*/  FFMA R27, R27, UR32, -R85 ;  /* 0x000000201b1b7c23 */ /* 0x000fc80008000855 */
[----:B------:R-:W-:Y:S01]  /*4b90*/  FMNMX R26, R26, R203, !PT ;  /* 0x000000cb1a1a7209 */ /* 0x000fe20007800000 */
[----:B------:R-:W-:Y:S01]  /*4ba0*/  FMUL R203, R27, 1.4426950216293334961 ;  /* 0x3fb8aa3b1bcb7820 */ /* 0x000fe20000400000 */
[----:B------:R-:W-:-:S05]  /*4bb0*/  FMUL R27, R49, UR32 ;  /* 0x00000020311b7c20 */ /* 0x000fca0008400000 */
[----:B------:R-:W-:Y:S01]  /*4bc0*/  FMNMX R26, R27, R26, !PT ;  /* 0x0000001a1b1a7209 */ /* 0x000fe20007800000 */
[----:B------:R-:W-:-:S05]  /*4bd0*/  FMUL R27, R52, UR32 ;  /* 0x00000020341b7c20 */ /* 0x000fca0008400000 */
[----:B------:R-:W-:Y:S01]  /*4be0*/  FMNMX R26, R27, R26, !PT ;  /* 0x0000001a1b1a7209 */ /* 0x000fe20007800000 */
[----:B------:R-:W-:Y:S01]  /*4bf0*/  FMUL R27, R53, UR32 ;  /* 0x00000020351b7c20 */ /* 0x000fe20008400000 */
[----:B------:R-:W-:-:S04]  /*4c00*/  FMUL R204, R204, 1.4426950216293334961 ;  /* 0x3fb8aa3bcccc7820 */ /* 0x000fc80000400000 */
[----:B------:R-:W-:Y:S01]  /*4c10*/  FMNMX R26, R27, R26, !PT ;  /* 0x0000001a1b1a7209 */ /* 0x000fe20007800000 */
[----:B------:R0:W-:Y:S01]  /*4c20*/  MUFU.EX2 R73, R204 ;  /* 0x000000cc00497308 */ /* 0x0001e20000000800 */
[----:B------:R-:W-:-:S03]  /*4c30*/  FMUL R206, R206, 1.4426950216293334961 ;  /* 0x3fb8aa3bcece7820 */ /* 0x000fc60000400000 */
[----:B------:R-:W1:Y:S01]  /*4c40*/  SHFL.BFLY PT, R27, R26, 0x2, 0x1f ;  /* 0x0c401f001a1b7f89 */ /* 0x000e6200000e0000 */
[----:B0-----:R-:W-:-:S03]  /*4c50*/  FFMA R204, R77, UR32, -R83 ;  /* 0x000000204dcc7c23 */ /* 0x001fc60008000853 */
[----:B------:R0:W-:Y:S01]  /*4c60*/  MUFU.EX2 R77, R206 ;  /* 0x000000ce004d7308 */ /* 0x0001e20000000800 */
[--C-:B------:R-:W-:Y:S01]  /*4c70*/  FFMA R30, R30, UR32, -R85.reuse ;  /* 0x000000201e1e7c23 */ /* 0x100fe20008000855 */
[----:B------:R-:W-:Y:S01]  /*4c80*/  FFMA R31, R31, UR32, -R85 ;  /* 0x000000201f1f7c23 */ /* 0x000fe20008000855 */
[----:B0-----:R-:W-:Y:S01]  /*4c90*/  FMUL R206, R204, 1.4426950216293334961 ;  /* 0x3fb8aa3bccce7820 */ /* 0x001fe20000400000 */
[----:B------:R-:W-:-:S04]  /*4ca0*/  FFMA R204, R80, UR32, -R83 ;  /* 0x0000002050cc7c23 */ /* 0x000fc80008000853 */
[----:B------:R0:W-:Y:S01]  /*4cb0*/  MUFU.EX2 R80, R206 ;  /* 0x000000ce00507308 */ /* 0x0001e20000000800 */
[----:B------:R-:W-:Y:S01]  /*4cc0*/  FMUL R204, R204, 1.4426950216293334961 ;  /* 0x3fb8aa3bcccc7820 */ /* 0x000fe20000400000 */
[----:B------:R-:W-:Y:S01]  /*4cd0*/  FMUL R30, R30, 1.4426950216293334961 ;  /* 0x3fb8aa3b1e1e7820 */ /* 0x000fe20000400000 */
[----:B------:R-:W-:Y:S01]  /*4ce0*/  FMUL R31, R31, 1.4426950216293334961 ;  /* 0x3fb8aa3b1f1f7820 */ /* 0x000fe20000400000 */
[----:B0-----:R-:W-:-:S04]  /*4cf0*/  FFMA R206, R81, UR32, -R83 ;  /* 0x0000002051ce7c23 */ /* 0x001fc80008000853 */
[----:B------:R-:W-:Y:S01]  /*4d00*/  MUFU.EX2 R81, R204 ;  /* 0x000000cc00517308 */ /* 0x000fe20000000800 */
[----:B------:R-:W-:Y:S01]  /*4d10*/  FMUL R206, R206, 1.4426950216293334961 ;  /* 0x3fb8aa3bcece7820 */ /* 0x000fe20000400000 */
[----:B------:R-:W-:-:S06]  /*4d20*/  FFMA R197, R84, UR32, -R83 ;  /* 0x0000002054c57c23 */ /* 0x000fcc0008000853 */
[----:B------:R0:W-:Y:S01]  /*4d30*/  MUFU.EX2 R204, R30 ;  /* 0x0000001e00cc7308 */ /* 0x0001e20000000800 */
[----:B-1----:R-:W-:Y:S01]  /*4d40*/  FMNMX R27, R26, R27, !PT ;  /* 0x0000001b1a1b7209 */ /* 0x002fe20007800000 */
[----:B0-----:R-:W-:-:S06]  /*4d50*/  FFMA R30, R42, UR32, -R85 ;  /* 0x000000202a1e7c23 */ /* 0x001fcc0008000855 */
[----:B------:R-:W-:Y:S01]  /*4d60*/  MUFU.EX2 R84, R206 ;  /* 0x000000ce00547308 */ /* 0x000fe20000000800 */
[----:B------:R-:W-:-:S07]  /*4d70*/  FFMA R26, R46, UR32, -R85 ;  /* 0x000000202e1a7c23 */ /* 0x000fce0008000855 */
[----:B------:R0:W-:Y:S02]  /*4d80*/  MUFU.EX2 R206, R31 ;  /* 0x0000001f00ce7308 */ /* 0x0001e40000000800 */
[----:B0-----:R-:W-:Y:S01]  /*4d90*/  FMUL R31, R30, 1.4426950216293334961 ;  /* 0x3fb8aa3b1e1f7820 */ /* 0x001fe20000400000 */
[----:B------:R-:W-:-:S04]  /*4da0*/  FFMA R30, R43, UR32, -R85 ;  /* 0x000000202b1e7c23 */ /* 0x000fc80008000855 */
[----:B------:R-:W-:-:S04]  /*4db0*/  FMUL R30, R30, 1.4426950216293334961 ;  /* 0x3fb8aa3b1e1e7820 */ /* 0x000fc80000400000 */
[----:B------:R0:W-:Y:S02]  /*4dc0*/  MUFU.EX2 R46, R30 ;  /* 0x0000001e002e7308 */ /* 0x0001e40000000800 */
[----:B0-----:R-:W-:Y:S02]  /*4dd0*/  FMUL R30, R26, 1.4426950216293334961 ;  /* 0x3fb8aa3b1a1e7820 */ /* 0x001fe40000400000 */
[----:B------:R-:W0:Y:S04]  /*4de0*/  SHFL.BFLY PT, R26, R27, 0x1, 0x1f ;  /* 0x0c201f001b1a7f89 */ /* 0x000e2800000e0000 */
[----:B------:R1:W-:Y:S02]  /*4df0*/  STS.U8 [R198+UR19+0x2480], R226 ;  /* 0x002480e2c6007988 */ /* 0x0003e40008000013 */
[----:B-1----:R-:W1:Y:S01]  /*4e00*/  S2R R226, SR_TID.X ;  /* 0x0000000000e27919 */ /* 0x002e620000002100 */
[--C-:B------:R-:W-:Y:S01]  /*4e10*/  FFMA R58, R58, UR32, -R186.reuse ;  /* 0x000000203a3a7c23 */ /* 0x100fe200080008ba */
[--C-:B------:R-:W-:Y:S01]  /*4e20*/  FFMA R59, R59, UR32, -R186.reuse ;  /* 0x000000203b3b7c23 */ /* 0x100fe200080008ba */
[--C-:B------:R-:W-:Y:S01]  /*4e30*/  FFMA R62, R62, UR32, -R186.reuse ;  /* 0x000000203e3e7c23 */ /* 0x100fe200080008ba */
[----:B------:R-:W-:Y:S01]  /*4e40*/  FFMA R63, R63, UR32, -R186 ;  /* 0x000000203f3f7c23 */ /* 0x000fe200080008ba */
[----:B------:R-:W-:Y:S01]  /*4e50*/  FMUL R58, R58, 1.4426950216293334961 ;  /* 0x3fb8aa3b3a3a7820 */ /* 0x000fe20000400000 */
[----:B------:R-:W-:Y:S01]  /*4e60*/  FMUL R59, R59, 1.4426950216293334961 ;  /* 0x3fb8aa3b3b3b7820 */ /* 0x000fe20000400000 */
[----:B------:R-:W-:Y:S01]  /*4e70*/  FMUL R62, R62, 1.4426950216293334961 ;  /* 0x3fb8aa3b3e3e7820 */ /* 0x000fe20000400000 */
[----:B------:R-:W-:Y:S01]  /*4e80*/  FMUL R63, R63, 1.4426950216293334961 ;  /* 0x3fb8aa3b3f3f7820 */ /* 0x000fe20000400000 */
[----:B0-----:R-:W-:Y:S01]  /*4e90*/  FMNMX R26, R27, R26, !PT ;  /* 0x0000001a1b1a7209 */ /* 0x001fe20007800000 */
[----:B------:R-:W-:-:S03]  /*4ea0*/  FFMA R27, R55, UR32, -R85 ;  /* 0x00000020371b7c23 */ /* 0x000fc60008000855 */
[----:B------:R-:W-:Y:S01]  /*4eb0*/  FMNMX R55, R26, R194, !PT ;  /* 0x000000c21a377209 */ /* 0x000fe20007800000 */
[----:B------:R-:W-:Y:S01]  /*4ec0*/  MUFU.EX2 R58, R58 ;  /* 0x0000003a003a7308 */ /* 0x000fe20000000800 */
[--C-:B------:R-:W-:Y:S01]  /*4ed0*/  FFMA R66, R66, UR32, -R186.reuse ;  /* 0x0000002042427c23 */ /* 0x100fe200080008ba */
[--C-:B------:R-:W-:Y:S01]  /*4ee0*/  FFMA R67, R67, UR32, -R186.reuse ;  /* 0x0000002043437c23 */ /* 0x100fe200080008ba */
[--C-:B------:R-:W-:Y:S01]  /*4ef0*/  FFMA R70, R70, UR32, -R186.reuse ;  /* 0x0000002046467c23 */ /* 0x100fe200080008ba */
[----:B------:R-:W-:Y:S01]  /*4f00*/  FFMA R71, R71, UR32, -R186 ;  /* 0x0000002047477c23 */ /* 0x000fe200080008ba */
[----:B------:R-:W-:-:S03]  /*4f10*/  FFMA R24, R24, UR32, -R55 ;  /* 0x0000002018187c23 */ /* 0x000fc60008000837 */
[----:B------:R-:W0:Y:S01]  /*4f20*/  MUFU.EX2 R59, R59 ;  /* 0x0000003b003b7308 */ /* 0x000e220000000800 */
[----:B------:R-:W-:Y:S01]  /*4f30*/  FMUL R66, R66, 1.4426950216293334961 ;  /* 0x3fb8aa3b42427820 */ /* 0x000fe20000400000 */
[----:B------:R-:W-:Y:S01]  /*4f40*/  FMUL R67, R67, 1.4426950216293334961 ;  /* 0x3fb8aa3b43437820 */ /* 0x000fe20000400000 */
[----:B------:R-:W-:Y:S01]  /*4f50*/  FMUL R70, R70, 1.4426950216293334961 ;  /* 0x3fb8aa3b46467820 */ /* 0x000fe20000400000 */
[----:B------:R-:W-:-:S04]  /*4f60*/  FMUL R71, R71, 1.4426950216293334961 ;  /* 0x3fb8aa3b47477820 */ /* 0x000fc80000400000 */
[----:B------:R-:W-:Y:S01]  /*4f70*/  MUFU.EX2 R62, R62 ;  /* 0x0000003e003e7308 */ /* 0x000fe20000000800 */
[----:B------:R-:W-:-:S07]  /*4f80*/  FMUL R24, R24, 1.4426950216293334961 ;  /* 0x3fb8aa3b18187820 */ /* 0x000fce0000400000 */
[----:B------:R-:W3:Y:S01]  /*4f90*/  MUFU.EX2 R63, R63 ;  /* 0x0000003f003f7308 */ /* 0x000ee20000000800 */
[----:B------:R-:W-:Y:S01]  /*4fa0*/  FFMA R25, R25, UR32, -R55 ;  /* 0x0000002019197c23 */ /* 0x000fe20008000837 */
[----:B------:R4:W-:Y:S01]  /*4fb0*/  STS.U8 [R198+UR19+0x2080], R214 ;  /* 0x002080d6c6007988 */ /* 0x0009e20008000013 */
[--C-:B------:R-:W-:Y:S01]  /*4fc0*/  FFMA R74, R74, UR32, -R186.reuse ;  /* 0x000000204a4a7c23 */ /* 0x100fe200080008ba */
[--C-:B------:R-:W-:Y:S01]  /*4fd0*/  FFMA R75, R75, UR32, -R186.reuse ;  /* 0x000000204b4b7c23 */ /* 0x100fe200080008ba */
[--C-:B------:R-:W-:Y:S01]  /*4fe0*/  FFMA R78, R78, UR32, -R186.reuse ;  /* 0x000000204e4e7c23 */ /* 0x100fe200080008ba */
[----:B------:R-:W-:Y:S01]  /*4ff0*/  FFMA R79, R79, UR32, -R186 ;  /* 0x000000204f4f7c23 */ /* 0x000fe200080008ba */
[----:B-1----:R-:W-:Y:S01]  /*5000*/  LOP3.LUT R26, R226, 0x1, RZ, 0xc0, !PT ;  /* 0x00000001e21a7812 */ /* 0x002fe200078ec0ff */
[----:B------:R-:W-:Y:S01]  /*5010*/  MUFU.EX2 R66, R66 ;  /* 0x0000004200427308 */ /* 0x000fe20000000800 */
[----:B------:R-:W-:Y:S01]  /*5020*/  FMUL R25, R25, 1.4426950216293334961 ;  /* 0x3fb8aa3b19197820 */ /* 0x000fe20000400000 */
[----:B------:R-:W-:Y:S01]  /*5030*/  FMUL R27, R27, 1.4426950216293334961 ;  /* 0x3fb8aa3b1b1b7820 */ /* 0x000fe20000400000 */
[----:B------:R-:W-:Y:S01]  /*5040*/  FMUL R74, R74, 1.4426950216293334961 ;  /* 0x3fb8aa3b4a4a7820 */ /* 0x000fe20000400000 */
[----:B------:R-:W-:-:S04]  /*5050*/  FMUL R75, R75, 1.4426950216293334961 ;  /* 0x3fb8aa3b4b4b7820 */ /* 0x000fc80000400000 */
[----:B------:R-:W1:Y:S01]  /*5060*/  MUFU.EX2 R67, R67 ;  /* 0x0000004300437308 */ /* 0x000e620000000800 */
[----:B------:R-:W-:Y:S01]  /*5070*/  FMUL R78, R78, 1.4426950216293334961 ;  /* 0x3fb8aa3b4e4e7820 */ /* 0x000fe20000400000 */
[----:B------:R-:W-:Y:S01]  /*5080*/  FMUL R79, R79, 1.4426950216293334961 ;  /* 0x3fb8aa3b4f4f7820 */ /* 0x000fe20000400000 */
[----:B------:R-:W-:Y:S05]  /*5090*/  STS.U8 [R198+UR19+0x2280], R220 ;  /* 0x002280dcc6007988 */ /* 0x000fea0008000013 */
[----:B------:R-:W-:Y:S01]  /*50a0*/  MUFU.EX2 R70, R70 ;  /* 0x0000004600467308 */ /* 0x000fe20000000800 */
[----:B------:R-:W-:Y:S07]  /*50b0*/  STS.U8 [R198+UR19+0x2680], R191 ;  /* 0x002680bfc6007988 */ /* 0x000fee0008000013 */
[----:B------:R-:W2:Y:S01]  /*50c0*/  MUFU.EX2 R71, R71 ;  /* 0x0000004700477308 */ /* 0x000ea20000000800 */
[----:B------:R5:W-:Y:S07]  /*50d0*/  STS.U8 [R198+UR19+0x2880], R193 ;  /* 0x002880c1c6007988 */ /* 0x000bee0008000013 */
[----:B----4-:R4:W-:Y:S01]  /*50e0*/  MUFU.EX2 R214, R24 ;  /* 0x0000001800d67308 */ /* 0x0109e20000000800 */
[----:B------:R-:W-:Y:S04]  /*50f0*/  STS.U8 [R198+UR19+0x2a80], R237 ;  /* 0x002a80edc6007988 */ /* 0x000fe80008000013 */
[----:B------:R-:W-:Y:S01]  /*5100*/  STS.U8 [R198+UR19+0x2c80], R240 ;  /* 0x002c80f0c6007988 */ /* 0x000fe20008000013 */
[----:B----4-:R-:W-:-:S03]  /*5110*/  LOP3.LUT R24, R226, 0x1c, RZ, 0xc0, !PT ;  /* 0x0000001ce2187812 */ /* 0x010fc600078ec0ff */
[----:B------:R4:W-:Y:S01]  /*5120*/  STS.U8 [R198+UR19+0x2e80], R243 ;  /* 0x002e80f3c6007988 */ /* 0x0009e20008000013 */
[----:B------:R3:W-:Y:S01]  /*5130*/  MUFU.EX2 R43, R31 ;  /* 0x0000001f002b7308 */ /* 0x0007e20000000800 */
[----:B------:R-:W-:Y:S01]  /*5140*/  IMAD R24, R26, 0x2, R24 ;  /* 0x000000021a187824 */ /* 0x000fe200078e0218 */
[----:B0-----:R-:W-:-:S06]  /*5150*/  F2FP.SATFINITE.E4M3.F32.PACK_AB_MERGE_C R26, R59, R58, RZ ;  /* 0x0000003a3b1a723e */ /* 0x001fcc00048070ff */
[----:B-----5:R0:W-:Y:S01]  /*5160*/  MUFU.EX2 R193, R27 ;  /* 0x0000001b00c17308 */ /* 0x0201e20000000800 */
[----:B---3--:R-:W-:Y:S01]  /*5170*/  FFMA R31, R47, UR32, -R85 ;  /* 0x000000202f1f7c23 */ /* 0x008fe20008000855 */
[----:B------:R-:W-:-:S06]  /*5180*/  F2FP.SATFINITE.E4M3.F32.PACK_AB_MERGE_C R26, R60, R57, R26 ;  /* 0x000000393c1a723e */ /* 0x000fcc000480701a */
[----:B----4-:R3:W-:Y:S01]  /*5190*/  MUFU.EX2 R198, R25 ;  /* 0x0000001900c67308 */ /* 0x0107e20000000800 */
[----:B0-----:R-:W-:Y:S01]  /*51a0*/  F2FP.SATFINITE.E4M3.F32.PACK_AB_MERGE_C R27, R63, R62, RZ ;  /* 0x0000003e3f1b723e */ /* 0x001fe200048070ff */
[----:B------:R-:W-:-:S06]  /*51b0*/  FMUL R31, R31, 1.4426950216293334961 ;  /* 0x3fb8aa3b1f1f7820 */ /* 0x000fcc0000400000 */
[----:B------:R0:W-:Y:S01]  /*51c0*/  MUFU.EX2 R47, R30 ;  /* 0x0000001e002f7308 */ /* 0x0001e20000000800 */
[----:B---3--:R-:W-:Y:S02]  /*51d0*/  SHF.R.U32.HI R25, RZ, 0x1, R226 ;  /* 0x00000001ff197819 */ /* 0x008fe400000116e2 */
[----:B------:R-:W-:Y:S02]  /*51e0*/  F2FP.SATFINITE.E4M3.F32.PACK_AB_MERGE_C R27, R64, R61, R27 ;  /* 0x0000003d401b723e */ /* 0x000fe4000480701b */
[----:B------:R-:W-:Y:S01]  /*51f0*/  SGXT.U32 R25, R25, 0x1 ;  /* 0x000000011919781a */ /* 0x000fe20000000000 */
[----:B0-----:R-:W-:Y:S02]  /*5200*/  FFMA R30, R50, UR32, -R85 ;  /* 0x00000020321e7c23 */ /* 0x001fe40008000855 */
[----:B------:R-:W-:Y:S01]  /*5210*/  MUFU.EX2 R74, R74 ;  /* 0x0000004a004a7308 */ /* 0x000fe20000000800 */
[----:B------:R-:W-:Y:S01]  /*5220*/  LOP3.LUT R24, R24, R25, RZ, 0xfc, !PT ;  /* 0x0000001918187212 */ /* 0x000fe200078efcff */
[----:B------:R-:W-:-:S06]  /*5230*/  FMUL R30, R30, 1.4426950216293334961 ;  /* 0x3fb8aa3b1e1e7820 */ /* 0x000fcc0000400000 */
[----:B------:R-:W0:Y:S01]  /*5240*/  MUFU.EX2 R75, R75 ;  /* 0x0000004b004b7308 */ /* 0x000e220000000800 */
[----:B------:R-:W-:Y:S01]  /*5250*/  SEL R25, R26, R27, !P0 ;  /* 0x0000001b1a197207 */ /* 0x000fe20004000000 */
[----:B------:R-:W-:-:S06]  /*5260*/  FFMA R226, R29, UR32, -R55 ;  /* 0x000000201de27c23 */ /* 0x000fcc0008000837 */
[----:B------:R-:W-:Y:S01]  /*5270*/  MUFU.EX2 R78, R78 ;  /* 0x0000004e004e7308 */ /* 0x000fe20000000800 */
[----:B------:R-:W-:-:S07]  /*5280*/  SEL R26, R27, R26, !P0 ;  /* 0x0000001a1b1a7207 */ /* 0x000fce0004000000 */
[----:B------:R-:W3:Y:S01]  /*5290*/  MUFU.EX2 R79, R79 ;  /* 0x0000004f004f7308 */ /* 0x000ee20000000800 */
[----:B-1----:R-:W-:Y:S02]  /*52a0*/  F2FP.SATFINITE.E4M3.F32.PACK_AB_MERGE_C R27, R67, R66, RZ ;  /* 0x00000042431b723e */ /* 0x002fe400048070ff */
[----:B--2---:R-:W-:-:S05]  /*52b0*/  F2FP.SATFINITE.E4M3.F32.PACK_AB_MERGE_C R29, R71, R70, RZ ;  /* 0x00000046471d723e */ /* 0x004fca00048070ff */
[----:B------:R1:W-:Y:S01]  /*52c0*/  MUFU.EX2 R50, R31 ;  /* 0x0000001f00327308 */ /* 0x0003e20000000800 */
[----:B------:R-:W-:Y:S02]  /*52d0*/  F2FP.SATFINITE.E4M3.F32.PACK_AB_MERGE_C R27, R68, R65, R27 ;  /* 0x00000041441b723e */ /* 0x000fe4000480701b */
[----:B------:R-:W-:Y:S01]  /*52e0*/  F2FP.SATFINITE.E4M3.F32.PACK_AB_MERGE_C R29, R72, R69, R29 ;  /* 0x00000045481d723e */ /* 0x000fe2000480701d */
[----:B-1----:R-:W-:-:S04]  /*52f0*/  FFMA R31, R51, UR32, -R85 ;  /* 0x00000020331f7c23 */ /* 0x002fc80008000855 */
[----:B------:R1:W-:Y:S01]  /*5300*/  MUFU.EX2 R51, R30 ;  /* 0x0000001e00337308 */ /* 0x0003e20000000800 */
[----:B------:R-:W-:Y:S01]  /*5310*/  FMUL R31, R31, 1.4426950216293334961 ;  /* 0x3fb8aa3b1f1f7820 */ /* 0x000fe20000400000 */
[----:B-1----:R-:W-:Y:S01]  /*5320*/  FFMA R30, R54, UR32, -R85 ;  /* 0x00000020361e7c23 */ /* 0x002fe20008000855 */
[----:B------:R-:W-:-:S03]  /*5330*/  FFMA R220, R28, UR32, -R55 ;  /* 0x000000201cdc7c23 */ /* 0x000fc60008000837 */
[----:B------:R-:W-:Y:S01]  /*5340*/  FMUL R30, R30, 1.4426950216293334961 ;  /* 0x3fb8aa3b1e1e7820 */ /* 0x000fe20000400000 */
[----:B------:R-:W-:Y:S01]  /*5350*/  SEL R28, R27, R29, !P0 ;  /* 0x0000001d1b1c7207 */ /* 0x000fe20004000000 */
[----:B------:R3:W-:Y:S01]  /*5360*/  MUFU.EX2 R54, R31 ;  /* 0x0000001f00367308 */ /* 0x0007e20000000800 */
[----:B------:R-:W-:Y:S02]  /*5370*/  SEL R27, R29, R27, !P0 ;  /* 0x0000001b1d1b7207 */ /* 0x000fe40004000000 */
[----:B0-----:R-:W-:-:S05]  /*5380*/  F2FP.SATFINITE.E4M3.F32.PACK_AB_MERGE_C R29, R75, R74, RZ ;  /* 0x0000004a4b1d723e */ /* 0x001fca00048070ff */
[----:B------:R0:W-:Y:S01]  /*5390*/  MUFU.EX2 R191, R30 ;  /* 0x0000001e00bf7308 */ /* 0x0001e20000000800 */
[----:B---3--:R-:W-:Y:S01]  /*53a0*/  F2FP.SATFINITE.E4M3.F32.PACK_AB_MERGE_C R31, R79, R78, RZ ;  /* 0x0000004e4f1f723e */ /* 0x008fe200048070ff */
[----:B------:R-:W-:Y:S01]  /*53b0*/  FFMA R237, R32, UR32, -R55 ;  /* 0x0000002020ed7c23 */ /* 0x000fe20008000837 */
[----:B------:R-:W-:Y:S01]  /*53c0*/  F2FP.SATFINITE.E4M3.F32.PACK_AB_MERGE_C R29, R76, R73, R29 ;  /* 0x000000494c1d723e */ /* 0x000fe2000480701d */
[----:B0-----:R-:W-:Y:S01]  /*53d0*/  FFMA R30, R40, UR32, -R55 ;  /* 0x00000020281e7c23 */ /* 0x001fe20008000837 */
[----:B------:R-:W-:-:S03]  /*53e0*/  F2FP.SATFINITE.E4M3.F32.PACK_AB_MERGE_C R31, R80, R77, R31 ;  /* 0x0000004d501f723e */ /* 0x000fc6000480701f */
[----:B------:R-:W-:Y:S01]  /*53f0*/  FMUL R30, R30, 1.4426950216293334961 ;  /* 0x3fb8aa3b1e1e7820 */ /* 0x000fe20000400000 */
[----:B------:R-:W-:-:S03]  /*5400*/  FFMA R32, R41, UR32, -R55 ;  /* 0x0000002029207c23 */ /* 0x000fc60008000837 */
[----:B------:R0:W-:Y:S01]  /*5410*/  MUFU.EX2 R41, R30 ;  /* 0x0000001e00297308 */ /* 0x0001e20000000800 */
[----:B------:R-:W-:Y:S01]  /*5420*/  FMUL R32, R32, 1.4426950216293334961 ;  /* 0x3fb8aa3b20207820 */ /* 0x000fe20000400000 */
[----:B0-----:R-:W-:Y:S02]  /*5430*/  SEL R30, R29, R31, !P0 ;  /* 0x0000001f1d1e7207 */ /* 0x001fe40004000000 */
[----:B------:R-:W-:Y:S01]  /*5440*/  SEL R29, R31, R29, !P0 ;  /* 0x0000001d1f1d7207 */ /* 0x000fe20004000000 */
[----:B------:R-:W-:-:S03]  /*5450*/  FFMA R31, R44, UR32, -R55 ;  /* 0x000000202c1f7c23 */ /* 0x000fc60008000837 */
[----:B------:R0:W-:Y:S01]  /*5460*/  MUFU.EX2 R44, R32 ;  /* 0x00000020002c7308 */ /* 0x0001e20000000800 */
[----:B------:R-:W-:Y:S01]  /*5470*/  FMUL R31, R31, 1.4426950216293334961 ;  /* 0x3fb8aa3b1f1f7820 */ /* 0x000fe20000400000 */
[----:B------:R-:W-:Y:S01]  /*5480*/  FFMA R82, R82, UR32, -R186 ;  /* 0x0000002052527c23 */ /* 0x000fe200080008ba */
[----:B0-----:R-:W-:-:S05]  /*5490*/  FFMA R32, R45, UR32, -R55 ;  /* 0x000000202d207c23 */ /* 0x001fca0008000837 */
[----:B------:R0:W-:Y:S01]  /*54a0*/  MUFU.EX2 R45, R31 ;  /* 0x0000001f002d7308 */ /* 0x0001e20000000800 */
[----:B------:R-:W-:Y:S01]  /*54b0*/  FMUL R32, R32, 1.4426950216293334961 ;  /* 0x3fb8aa3b20207820 */ /* 0x000fe20000400000 */
[----:B------:R-:W-:Y:S01]  /*54c0*/  FFMA R34, R34, UR32, -R85 ;  /* 0x0000002022227c23 */ /* 0x000fe20008000855 */
[----:B0-----:R-:W-:Y:S01]  /*54d0*/  FFMA R31, R48, UR32, -R55 ;  /* 0x00000020301f7c23 */ /* 0x001fe20008000837 */
[----:B------:R-:W-:Y:S01]  /*54e0*/  FMUL R82, R82, 1.4426950216293334961 ;  /* 0x3fb8aa3b52527820 */ /* 0x000fe20000400000 */
[--C-:B------:R-:W-:Y:S02]  /*54f0*/  FFMA R210, R35, UR32, -R85.reuse ;  /* 0x0000002023d27c23 */ /* 0x100fe40008000855 */
[----:B------:R-:W-:Y:S01]  /*5500*/  FMUL R31, R31, 1.4426950216293334961 ;  /* 0x3fb8aa3b1f1f7820 */ /* 0x000fe20000400000 */
[----:B------:R0:W-:Y:S01]  /*5510*/  MUFU.EX2 R48, R32 ;  /* 0x0000002000307308 */ /* 0x0001e20000000800 */
[----:B------:R-:W-:Y:S01]  /*5520*/  FMUL R34, R34, 1.4426950216293334961 ;  /* 0x3fb8aa3b22227820 */ /* 0x000fe20000400000 */
[--C-:B------:R-:W-:Y:S01]  /*5530*/  FFMA R38, R38, UR32, -R85.reuse ;  /* 0x0000002026267c23 */ /* 0x100fe20008000855 */
[----:B------:R-:W-:Y:S01]  /*5540*/  FFMA R39, R39, UR32, -R85 ;  /* 0x0000002027277c23 */ /* 0x000fe20008000855 */
[----:B------:R-:W-:Y:S01]  /*5550*/  FMUL R197, R197, 1.4426950216293334961 ;  /* 0x3fb8aa3bc5c57820 */ /* 0x000fe20000400000 */
[----:B------:R-:W-:Y:S01]  /*5560*/  FMUL R210, R210, 1.4426950216293334961 ;  /* 0x3fb8aa3bd2d27820 */ /* 0x000fe20000400000 */
[--C-:B------:R-:W-:Y:S01]  /*5570*/  FFMA R243, R36, UR32, -R55.reuse ;  /* 0x0000002024f37c23 */ /* 0x100fe20008000837 */
[----:B0-----:R-:W-:-:S02]  /*5580*/  FFMA R32, R49, UR32, -R55 ;  /* 0x0000002031207c23 */ /* 0x001fc40008000837 */
[----:B------:R0:W-:Y:S01]  /*5590*/  MUFU.EX2 R49, R31 ;  /* 0x0000001f00317308 */ /* 0x0001e20000000800 */
[----:B------:R-:W-:Y:S01]  /*55a0*/  FMUL R38, R38, 1.4426950216293334961 ;  /* 0x3fb8aa3b26267820 */ /* 0x000fe20000400000 */
[----:B------:R-:W-:Y:S01]  /*55b0*/  FMUL R39, R39, 1.4426950216293334961 ;  /* 0x3fb8aa3b27277820 */ /* 0x000fe20000400000 */
[----:B------:R-:W-:Y:S01]  /*55c0*/  FMUL R220, R220, 1.4426950216293334961 ;  /* 0x3fb8aa3bdcdc7820 */ /* 0x000fe20000400000 */
[----:B------:R-:W-:Y:S01]  /*55d0*/  FMUL R226, R226, 1.4426950216293334961 ;  /* 0x3fb8aa3be2e27820 */ /* 0x000fe20000400000 */
[--C-:B------:R-:W-:Y:S01]  /*55e0*/  FFMA R33, R33, UR32, -R55.reuse ;  /* 0x0000002021217c23 */ /* 0x100fe20008000837 */
[--C-:B------:R-:W-:Y:S01]  /*55f0*/  FFMA R37, R37, UR32, -R55.reuse ;  /* 0x0000002025257c23 */ /* 0x100fe20008000837 */
[----:B0-----:R-:W-:Y:S01]  /*5600*/  FFMA R31, R52, UR32, -R55 ;  /* 0x00000020341f7c23 */ /* 0x001fe20008000837 */
[----:B------:R-:W0:Y:S01]  /*5610*/  MUFU.EX2 R82, R82 ;  /* 0x0000005200527308 */ /* 0x000e220000000800 */
[----:B------:R-:W-:Y:S01]  /*5620*/  FMUL R237, R237, 1.4426950216293334961 ;  /* 0x3fb8aa3beded7820 */ /* 0x000fe20000400000 */
[----:B------:R-:W-:Y:S01]  /*5630*/  FMUL R243, R243, 1.4426950216293334961 ;  /* 0x3fb8aa3bf3f37820 */ /* 0x000fe20000400000 */
[----:B------:R-:W-:Y:S01]  /*5640*/  FMUL R33, R33, 1.4426950216293334961 ;  /* 0x3fb8aa3b21217820 */ /* 0x000fe20000400000 */
[----:B------:R-:W-:-:S04]  /*5650*/  FMUL R37, R37, 1.4426950216293334961 ;  /* 0x3fb8aa3b25257820 */ /* 0x000fc80000400000 */
[----:B------:R1:W-:Y:S01]  /*5660*/  MUFU.EX2 R208, R34 ;  /* 0x0000002200d07308 */ /* 0x0003e20000000800 */
[----:B------:R2:W-:Y:S01]  /*5670*/  STS.U8 [R199+UR19+0x2700], R188 ;  /* 0x002700bcc7007988 */ /* 0x0005e20008000013 */
[----:B------:R-:W-:-:S06]  /*5680*/  FMUL R32, R32, 1.4426950216293334961 ;  /* 0x3fb8aa3b20207820 */ /* 0x000fcc0000400000 */
[----:B------:R-:W-:Y:S01]  /*5690*/  MUFU.EX2 R202, R202 ;  /* 0x000000ca00ca7308 */ /* 0x000fe20000000800 */
[----:B-1----:R-:W-:Y:S01]  /*56a0*/  FMUL R34, R31, 1.4426950216293334961 ;  /* 0x3fb8aa3b1f227820 */ /* 0x002fe20000400000 */
[----:B------:R-:W-:-:S06]  /*56b0*/  FFMA R31, R53, UR32, -R55 ;  /* 0x00000020351f7c23 */ /* 0x000fcc0008000837 */
[----:B------:R-:W1:Y:S01]  /*56c0*/  MUFU.EX2 R203, R203 ;  /* 0x000000cb00cb7308 */ /* 0x000e620000000800 */
[----:B--2---:R-:W-:-:S07]  /*56d0*/  FMUL R188, R31, 1.4426950216293334961 ;  /* 0x3fb8aa3b1fbc7820 */ /* 0x004fce0000400000 */
[----:B------:R-:W-:Y:S08]  /*56e0*/  MUFU.EX2 R197, R197 ;  /* 0x000000c500c57308 */ /* 0x000ff00000000800 */
[----:B------:R-:W2:Y:S08]  /*56f0*/  MUFU.EX2 R201, R201 ;  /* 0x000000c900c97308 */ /* 0x000eb00000000800 */
[----:B------:R-:W3:Y:S08]  /*5700*/  MUFU.EX2 R210, R210 ;  /* 0x000000d200d27308 */ /* 0x000ef00000000800 */
[----:B------:R-:W-:Y:S08]  /*5710*/  MUFU.EX2 R212, R38 ;  /* 0x0000002600d47308 */ /* 0x000ff00000000800 */
[----:B------:R-:W4:Y:S08]  /*5720*/  MUFU.EX2 R42, R39 ;  /* 0x00000027002a7308 */ /* 0x000f300000000800 */
[----:B------:R-:W-:Y:S08]  /*5730*/  MUFU.EX2 R220, R220 ;  /* 0x000000dc00dc7308 */ /* 0x000ff00000000800 */
[----:B------:R-:W5:Y:S08]  /*5740*/  MUFU.EX2 R226, R226 ;  /* 0x000000e200e27308 */ /* 0x000f700000000800 */
[----:B------:R-:W-:Y:S08]  /*5750*/  MUFU.EX2 R237, R237 ;  /* 0x000000ed00ed7308 */ /* 0x000ff00000000800 */
[----:B------:R0:W5:Y:S08]  /*5760*/  MUFU.EX2 R240, R33 ;  /* 0x0000002100f07308 */ /* 0x0001700000000800 */
[----:B------:R-:W-:Y:S08]  /*5770*/  MUFU.EX2 R243, R243 ;  /* 0x000000f300f37308 */ /* 0x000ff00000000800 */
[----:B------:R-:W5:Y:S01]  /*5780*/  MUFU.EX2 R40, R37 ;  /* 0x0000002500287308 */ /* 0x000f620000000800 */
[----:B0-----:R-:W-:-:S07]  /*5790*/  F2FP.SATFINITE.E4M3.F32.PACK_AB_MERGE_C R33, R56, R87, RZ ;  /* 0x000000573821723e */ /* 0x001fce00048070ff */
[----:B------:R0:W5:Y:S01]  /*57a0*/  MUFU.EX2 R52, R32 ;  /* 0x0000002000347308 */ /* 0x0001620000000800 */
[----:B------:R-:W-:-:S07]  /*57b0*/  F2FP.SATFINITE.E4M3.F32.PACK_AB_MERGE_C R35, R206, R204, RZ ;  /* 0x000000ccce23723e */ /* 0x000fce00048070ff */
[----:B------:R1:W-:Y:S01]  /*57c0*/  MUFU.EX2 R53, R34 ;  /* 0x0000002200357308 */ /* 0x0003e20000000800 */
[----:B0-----:R-:W-:-:S07]  /*57d0*/  F2FP.SATFINITE.E4M3.F32.PACK_AB_MERGE_C R32, R86, R82, RZ ;  /* 0x000000525620723e */ /* 0x001fce00048070ff */
[----:B------:R-:W0:Y:S01]  /*57e0*/  MUFU.EX2 R188, R188 ;  /* 0x000000bc00bc7308 */ /* 0x000e220000000800 */
[----:B-1----:R-:W-:Y:S02]  /*57f0*/  F2FP.SATFINITE.E4M3.F32.PACK_AB_MERGE_C R34, R203, R202, RZ ;  /* 0x000000cacb22723e */ /* 0x002fe400048070ff */
[----:B------:R-:W-:Y:S02]  /*5800*/  F2FP.SATFINITE.E4M3.F32.PACK_AB_MERGE_C R32, R84, R81, R32 ;  /* 0x000000515420723e */ /* 0x000fe40004807020 */
[----:B--2---:R-:W-:Y:S02]  /*5810*/  F2FP.SATFINITE.E4M3.F32.PACK_AB_MERGE_C R33, R201, R197, R33 ;  /* 0x000000c5c921723e */ /* 0x004fe40004807021 */
[----:B---3--:R-:W-:Y:S02]  /*5820*/  F2FP.SATFINITE.E4M3.F32.PACK_AB_MERGE_C R36, R210, R208, RZ ;  /* 0x000000d0d224723e */ /* 0x008fe400048070ff */
[----:B----4-:R-:W-:Y:S01]  /*5830*/  F2FP.SATFINITE.E4M3.F32.PACK_AB_MERGE_C R37, R42, R212, RZ ;  /* 0x000000d42a25723e */ /* 0x010fe200048070ff */
[----:B------:R-:W-:Y:S01]  /*5840*/  STS.U8 [R199+UR19+0x2100], R216 ;  /* 0x002100d8c7007988 */ /* 0x000fe20008000013 */
[----:B------:R-:W-:-:S02]  /*5850*/  F2FP.SATFINITE.E4M3.F32.PACK_AB_MERGE_C R34, R198, R214, R34 ;  /* 0x000000d6c622723e */ /* 0x000fc40004807022 */
[----:B-----5:R-:W-:Y:S01]  /*5860*/  F2FP.SATFINITE.E4M3.F32.PACK_AB_MERGE_C R35, R226, R220, R35 ;  /* 0x000000dce223723e */ /* 0x020fe20004807023 */
[----:B------:R-:W-:Y:S01]  /*5870*/  STS.U8 [R199+UR19+0x2300], R222 ;  /* 0x002300dec7007988 */ /* 0x000fe20008000013 */
[----:B------:R-:W-:Y:S02]  /*5880*/  F2FP.SATFINITE.E4M3.F32.PACK_AB_MERGE_C R38, R46, R43, RZ ;  /* 0x0000002b2e26723e */ /* 0x000fe400048070ff */
[----:B------:R-:W-:Y:S01]  /*5890*/  F2FP.SATFINITE.E4M3.F32.PACK_AB_MERGE_C R39, R50, R47, RZ ;  /* 0x0000002f3227723e */ /* 0x000fe200048070ff */
[----:B------:R1:W-:Y:S01]  /*58a0*/  STS.U8 [R199+UR19+0x2500], R190 ;  /* 0x002500bec7007988 */ /* 0x0003e20008000013 */
[----:B------:R-:W-:Y:S02]  /*58b0*/  SEL R31, R32, R33, !P0 ;  /* 0x00000021201f7207 */ /* 0x000fe40004000000 */
[----:B------:R-:W-:Y:S01]  /*58c0*/  F2FP.SATFINITE.E4M3.F32.PACK_AB_MERGE_C R36, R240, R237, R36 ;  /* 0x000000edf024723e */ /* 0x000fe20004807024 */
[----:B------:R-:W-:Y:S01]  /*58d0*/  STS.U8 [R199+UR19+0x2900], R234 ;  /* 0x002900eac7007988 */ /* 0x000fe20008000013 */
[----:B------:R-:W-:-:S03]  /*58e0*/  F2FP.SATFINITE.E4M3.F32.PACK_AB_MERGE_C R37, R40, R243, R37 ;  /* 0x000000f32825723e */ /* 0x000fc60004807025 */
[----:B------:R-:W-:Y:S01]  /*58f0*/  STS.U8 [R199+UR19+0x2b00], R238 ;  /* 0x002b00eec7007988 */ /* 0x000fe20008000013 */
[----:B------:R-:W-:Y:S02]  /*5900*/  SEL R32, R33, R32, !P0 ;  /* 0x0000002021207207 */ /* 0x000fe40004000000 */
[----:B-1----:R-:W-:Y:S01]  /*5910*/  F2FP.SATFINITE.E4M3.F32.PACK_AB_MERGE_C R190, R54, R51, RZ ;  /* 0x0000003336be723e */ /* 0x002fe200048070ff */
[----:B------:R-:W-:Y:S01]  /*5920*/  STS.U8 [R199+UR19+0x2d00], R241 ;  /* 0x002d00f1c7007988 */ /* 0x000fe20008000013 */
[----:B------:R-:W-:-:S03]  /*5930*/  SEL R33, R34, R35, !P0 ;  /* 0x0000002322217207 */ /* 0x000fc60004000000 */
[----:B------:R1:W-:Y:S01]  /*5940*/  STS.U8 [R199+UR19+0x2f00], R244 ;  /* 0x002f00f4c7007988 */ /* 0x0003e20008000013 */
[----:B------:R-:W-:Y:S01]  /*5950*/  F2FP.SATFINITE.E4M3.F32.PACK_AB_MERGE_C R38, R44, R41, R38 ;  /* 0x000000292c26723e */ /* 0x000fe20004807026 */
[----:B------:R-:W2:Y:S01]  /*5960*/  S2R R216, SR_TID.X ;  /* 0x0000000000d87919 */ /* 0x000ea20000002100 */
[----:B------:R-:W-:Y:S02]  /*5970*/  F2FP.SATFINITE.E4M3.F32.PACK_AB_MERGE_C R39, R48, R45, R39 ;  /* 0x0000002d3027723e */ /* 0x000fe40004807027 */
[----:B------:R-:W-:Y:S02]  /*5980*/  SEL R34, R35, R34, !P0 ;  /* 0x0000002223227207 */ /* 0x000fe40004000000 */
[----:B-1----:R-:W-:Y:S02]  /*5990*/  F2FP.SATFINITE.E4M3.F32.PACK_AB_MERGE_C R199, R193, R191, RZ ;  /* 0x000000bfc1c7723e */ /* 0x002fe400048070ff */
[----:B------:R-:W-:Y:S02]  /*59a0*/  SEL R35, R36, R37, !P0 ;  /* 0x0000002524237207 */ /* 0x000fe40004000000 */
[----:B------:R-:W-:-:S02]  /*59b0*/  F2FP.SATFINITE.E4M3.F32.PACK_AB_MERGE_C R190, R52, R49, R190 ;  /* 0x0000003134be723e */ /* 0x000fc400048070be */
[----:B0-----:R-:W-:Y:S02]  /*59c0*/  F2FP.SATFINITE.E4M3.F32.PACK_AB_MERGE_C R199, R188, R53, R199 ;  /* 0x00000035bcc7723e */ /* 0x001fe400048070c7 */
[----:B------:R-:W-:Y:S02]  /*59d0*/  SEL R36, R37, R36, !P0 ;  /* 0x0000002425247207 */ /* 0x000fe40004000000 */
[----:B------:R-:W-:Y:S02]  /*59e0*/  SEL R37, R38, R39, !P0 ;  /* 0x0000002726257207 */ /* 0x000fe40004000000 */
[----:B------:R-:W-:Y:S02]  /*59f0*/  SEL R38, R39, R38, !P0 ;  /* 0x0000002627267207 */ /* 0x000fe40004000000 */
[----:B------:R-:W-:Y:S01]  /*5a00*/  SEL R39, R190, R199, !P0 ;  /* 0x000000c7be277207 */ /* 0x000fe20004000000 */
[----:B------:R-:W-:Y:S01]  /*5a10*/  STS.U8 [R200+UR19+0x2180], R218 ;  /* 0x002180dac8007988 */ /* 0x000fe20008000013 */
[----:B------:R-:W-:-:S02]  /*5a20*/  SEL R190, R199, R190, !P0 ;  /* 0x000000bec7be7207 */ /* 0x000fc40004000000 */
[----:B------:R-:W-:Y:S01]  /*5a30*/  LOP3.LUT R199, R24, 0x1, RZ, 0x3c, !PT ;  /* 0x0000000118c77812 */ /* 0x000fe200078e3cff */
[----:B------:R-:W-:Y:S04]  /*5a40*/  STS.U8 [R200+UR19+0x2380], R224 ;  /* 0x002380e0c8007988 */ /* 0x000fe80008000013 */
[----:B------:R-:W-:Y:S04]  /*5a50*/  STS.U8 [R200+UR19+0x2580], R192 ;  /* 0x002580c0c8007988 */ /* 0x000fe80008000013 */
[----:B------:R-:W-:Y:S04]  /*5a60*/  STS.U8 [R200+UR19+0x2780], R189 ;  /* 0x002780bdc8007988 */ /* 0x000fe80008000013 */
[----:B------:R-:W-:Y:S04]  /*5a70*/  STS.U8 [R200+UR19+0x2980], R236 ;  /* 0x002980ecc8007988 */ /* 0x000fe80008000013 */
[----:B------:R-:W-:Y:S04]  /*5a80*/  STS.U8 [R200+UR19+0x2b80], R239 ;  /* 0x002b80efc8007988 */ /* 0x000fe80008000013 */
[----:B------:R-:W-:Y:S04]  /*5a90*/  STS.U8 [R200+UR19+0x2d80], R242 ;  /* 0x002d80f2c8007988 */ /* 0x000fe80008000013 */
[----:B------:R-:W-:Y:S01]  /*5aa0*/  STS.U8 [R200+UR19+0x2f80], R187 ;  /* 0x002f80bbc8007988 */ /* 0x000fe20008000013 */
[----:B------:R0:W-:Y:S06]  /*5ab0*/  MEMBAR.ALL.CTA ;  /* 0x0000000000007992 */ /* 0x0001ec0000008000 */
[----:B0-----:R-:W0:Y:S04]  /*5ac0*/  FENCE.VIEW.ASYNC.S ;  /* 0x00000000000073c6 */ /* 0x001e280000000000 */
[----:B0-----:R-:W-:Y:S04]  /*5ad0*/  SHFL.IDX PT, R25, R25, R24, 0x1f ;  /* 0x00001f1819197589 */ /* 0x001fe800000e0000 */
[----:B------:R-:W-:Y:S04]  /*5ae0*/  SHFL.IDX PT, R28, R28, R24, 0x1f ;  /* 0x00001f181c1c7589 */ /* 0x000fe800000e0000 */
[----:B------:R-:W-:Y:S04]  /*5af0*/  SHFL.IDX PT, R30, R30, R24, 0x1f ;  /* 0x00001f181e1e7589 */ /* 0x000fe800000e0000 */
[----:B------:R-:W-:Y:S04]  /*5b00*/  SHFL.IDX PT, R31, R31, R24, 0x1f ;  /* 0x00001f181f1f7589 */ /* 0x000fe800000e0000 */
[----:B------:R-:W-:Y:S04]  /*5b10*/  SHFL.IDX PT, R33, R33, R24, 0x1f ;  /* 0x00001f1821217589 */ /* 0x000fe800000e0000 */
[----:B------:R-:W-:Y:S04]  /*5b20*/  SHFL.IDX PT, R35, R35, R24, 0x1f ;  /* 0x00001f1823237589 */ /* 0x000fe800000e0000 */
[----:B------:R-:W-:Y:S04]  /*5b30*/  SHFL.IDX PT, R37, R37, R24, 0x1f ;  /* 0x00001f1825257589 */ /* 0x000fe800000e0000 */
[----:B------:R0:W-:Y:S04]  /*5b40*/  SHFL.IDX PT, R39, R39, R24, 0x1f ;  /* 0x00001f1827277589 */ /* 0x0001e800000e0000 */
[----:B------:R-:W1:Y:S01]  /*5b50*/  SHFL.IDX PT, R26, R26, R199, 0x1f ;  /* 0x00001fc71a1a7589 */ /* 0x000e6200000e0000 */
[----:B0-----:R-:W-:Y:S01]  /*5b60*/  FADD R24, -R186, R195 ;  /* 0x000000c3ba187221 */ /* 0x001fe20000000100 */
[----:B------:R-:W-:-:S02]  /*5b70*/  FADD R195, -R83, R0 ;  /* 0x0000000053c37221 */ /* 0x000fc40000000100 */
[----:B------:R-:W0:Y:S02]  /*5b80*/  SHFL.IDX PT, R27, R27, R199, 0x1f ;  /* 0x00001fc71b1b7589 */ /* 0x000e2400000e0000 */
[----:B------:R-:W-:Y:S02]  /*5b90*/  FMUL R187, R195, 1.4426950216293334961 ;  /* 0x3fb8aa3bc3bb7820 */ /* 0x000fe40000400000 */
[----:B------:R-:W3:Y:S01]  /*5ba0*/  SHFL.IDX PT, R29, R29, R199, 0x1f ;  /* 0x00001fc71d1d7589 */ /* 0x000ee200000e0000 */
[----:B------:R-:W-:-:S03]  /*5bb0*/  FADD R195, -R85, R196 ;  /* 0x000000c455c37221 */ /* 0x000fc60000000100 */
[----:B------:R-:W4:Y:S01]  /*5bc0*/  SHFL.IDX PT, R32, R32, R199, 0x1f ;  /* 0x00001fc720207589 */ /* 0x000f2200000e0000 */
[----:B------:R-:W-:Y:S01]  /*5bd0*/  FMUL R195, R195, 1.4426950216293334961 ;  /* 0x3fb8aa3bc3c37820 */ /* 0x000fe20000400000 */
[----:B------:R-:W-:Y:S02]  /*5be0*/  FADD R196, -R55, R194 ;  /* 0x000000c237c47221 */ /* 0x000fe40000000100 */
[----:B------:R-:W5:Y:S01]  /*5bf0*/  SHFL.IDX PT, R34, R34, R199, 0x1f ;  /* 0x00001fc722227589 */ /* 0x000f6200000e0000 */
[----:B------:R2:W-:Y:S03]  /*5c00*/  MUFU.EX2 R194, R195 ;  /* 0x000000c300c27308 */ /* 0x0005e60000000800 */
[----:B------:R-:W5:Y:S01]  /*5c10*/  SHFL.IDX PT, R36, R36, R199, 0x1f ;  /* 0x00001fc724247589 */ /* 0x000f6200000e0000 */
[----:B------:R-:W-:-:S03]  /*5c20*/  IMAD.MOV.U32 R192, RZ, RZ, 0x5410 ;  /* 0x00005410ffc07424 */ /* 0x000fc600078e00ff */
[----:B------:R-:W5:Y:S01]  /*5c30*/  SHFL.IDX PT, R38, R38, R199, 0x1f ;  /* 0x00001fc726267589 */ /* 0x000f6200000e0000 */
[----:B--2---:R-:W-:-:S03]  /*5c40*/  FMUL R195, R196, 1.4426950216293334961 ;  /* 0x3fb8aa3bc4c37820 */ /* 0x004fc60000400000 */
[----:B------:R-:W2:Y:S01]  /*5c50*/  SHFL.IDX PT, R190, R190, R199, 0x1f ;  /* 0x00001fc7bebe7589 */ /* 0x000ea200000e0000 */
[----:B------:R-:W-:Y:S01]  /*5c60*/  LOP3.LUT P1, RZ, R216, 0x2, RZ, 0xc0, !PT ;  /* 0x00000002d8ff7812 */ /* 0x000fe2000782c0ff */
[----:B------:R-:W-:Y:S02]  /*5c70*/  IMAD.MOV.U32 R189, RZ, RZ, 0x7632 ;  /* 0x00007632ffbd7424 */ /* 0x000fe400078e00ff */
[----:B------:R-:W-:Y:S01]  /*5c80*/  FMUL R24, R24, 1.4426950216293334961 ;  /* 0x3fb8aa3b18187820 */ /* 0x000fe20000400000 */
[----:B------:R-:W-:Y:S01]  /*5c90*/  MUFU.EX2 R187, R187 ;  /* 0x000000bb00bb7308 */ /* 0x000fe20000000800 */
[----:B------:R-:W-:Y:S02]  /*5ca0*/  SEL R192, R192, 0x1054, !P1 ;  /* 0x00001054c0c07807 */ /* 0x000fe40004800000 */
[----:B------:R-:W-:-:S05]  /*5cb0*/  SEL R189, R189, 0x3276, !P1 ;  /* 0x00003276bdbd7807 */ /* 0x000fca0004800000 */
[----:B------:R1:W2:Y:S08]  /*5cc0*/  MUFU.EX2 R0, R24 ;  /* 0x0000001800007308 */ /* 0x0002b00000000800 */
[----:B------:R-:W2:Y:S01]  /*5cd0*/  MUFU.EX2 R195, R195 ;  /* 0x000000c300c37308 */ /* 0x000ea20000000800 */
[C-C-:B-1----:R-:W-:Y:S02]  /*5ce0*/  PRMT R24, R25.reuse, R192, R26.reuse ;  /* 0x000000c019187216 */ /* 0x142fe4000000001a */
[----:B------:R-:W-:-:S02]  /*5cf0*/  PRMT R25, R25, R189, R26 ;  /* 0x000000bd19197216 */ /* 0x000fc4000000001a */
[CCC-:B0-----:R-:W-:Y:S02]  /*5d00*/  PRMT R26, R28.reuse, R192.reuse, R27.reuse ;  /* 0x000000c01c1a7216 */ /* 0x1c1fe4000000001b */
[-C--:B------:R-:W-:Y:S02]  /*5d10*/  PRMT R27, R28, R189.reuse, R27 ;  /* 0x000000bd1c1b7216 */ /* 0x080fe4000000001b */
[CCC-:B---3--:R-:W-:Y:S02]  /*5d20*/  PRMT R28, R30.reuse, R192.reuse, R29.reuse ;  /* 0x000000c01e1c7216 */ /* 0x1c8fe4000000001d */
[-C--:B------:R-:W-:Y:S02]  /*5d30*/  PRMT R29, R30, R189.reuse, R29 ;  /* 0x000000bd1e1d7216 */ /* 0x080fe4000000001d */
[C-C-:B----4-:R-:W-:Y:S02]  /*5d40*/  PRMT R30, R31.reuse, R192, R32.reuse ;  /* 0x000000c01f1e7216 */ /* 0x150fe40000000020 */
[----:B------:R-:W-:-:S02]  /*5d50*/  PRMT R31, R31, R189, R32 ;  /* 0x000000bd1f1f7216 */ /* 0x000fc40000000020 */
[CCC-:B-----5:R-:W-:Y:S02]  /*5d60*/  PRMT R32, R33.reuse, R192.reuse, R34.reuse ;  /* 0x000000c021207216 */ /* 0x1e0fe40000000022 */
[-C--:B------:R-:W-:Y:S02]  /*5d70*/  PRMT R33, R33, R189.reuse, R34 ;  /* 0x000000bd21217216 */ /* 0x080fe40000000022 */
[C-C-:B------:R-:W-:Y:S02]  /*5d80*/  PRMT R34, R35.reuse, R192, R36.reuse ;  /* 0x000000c023227216 */ /* 0x140fe40000000024 */
[-C--:B------:R-:W-:Y:S01]  /*5d90*/  PRMT R35, R35, R189.reuse, R36 ;  /* 0x000000bd23237216 */ /* 0x080fe20000000024 */
[----:B--2---:R-:W-:Y:S01]  /*5da0*/  FMUL R122, R122, R0 ;  /* 0x000000007a7a7220 */ /* 0x004fe20000400000 */
[--C-:B------:R-:W-:Y:S01]  /*5db0*/  PRMT R36, R37, R192, R38.reuse ;  /* 0x000000c025247216 */ /* 0x100fe20000000026 */
[-C--:B------:R-:W-:Y:S01]  /*5dc0*/  FMUL R123, R123, R0.reuse ;  /* 0x000000007b7b7220 */ /* 0x080fe20000400000 */
[----:B------:R-:W-:Y:S01]  /*5dd0*/  PRMT R37, R37, R189, R38 ;  /* 0x000000bd25257216 */ /* 0x000fe20000000026 */
[-C--:B------:R-:W-:Y:S01]  /*5de0*/  FMUL R126, R126, R0.reuse ;  /* 0x000000007e7e7220 */ /* 0x080fe20000400000 */
        /* <DEDUP_REMOVED lines=11> */
[----:B------:R-:W-:Y:S01]  /*5ea0*/  FMUL R150, R150, R0 ;  /* 0x0000000096967220 */ /* 0x000fe20000400000 */
        /* <DEDUP_REMOVED lines=45> */
[----:B------:R-:W-:Y:S01]  /*6180*/  FMUL R149, R149, R187 ;  /* 0x000000bb95957220 */ /* 0x000fe20000400000 */
[----:B------:R-:W-:Y:S01]  /*6190*/  FMUL R151, R151, R0 ;  /* 0x0000000097977220 */ /* 0x000fe20000400000 */
[----:B------:R-:W-:Y:S01]  /*61a0*/  FMUL R117, R117, R195 ;  /* 0x000000c375757220 */ /* 0x000fe20000400000 */
[----:B------:R-:W-:Y:S01]  /*61b0*/  FMUL R119, R119, R194 ;  /* 0x000000c277777220 */ /* 0x000fe20000400000 */
[----:B------:R-:W-:-:S02]  /*61c0*/  PRMT R38, R39, R192, R190 ;  /* 0x000000c027267216 */ /* 0x000fc400000000be */
[----:B------:R-:W-:Y:S01]  /*61d0*/  PRMT R39, R39, R189, R190 ;  /* 0x000000bd27277216 */ /* 0x000fe200000000be */
[----:B------:R-:W-:Y:S06]  /*61e0*/  BAR.SYNC.DEFER_BLOCKING 0x0 ;  /* 0x0000000000007b1d */ /* 0x000fec0000010000 */
[----:B------:R-:W-:-:S06]  /*61f0*/  WARPGROUP.ARRIVE ;  /* 0x00000000000079c5 */ /* 0x000fcc0000000000 */
[----:B------:R-:W-:Y:S01]  /*6200*/  QGMMA.64x64x32.F32.E4M3.E4M3 R120, R24, gdesc[UR8], R120 ;  /* 0x00e0000818787df3 */ /* 0x000fe20008700878 */
[----:B------:R-:W-:Y:S01]  /*6210*/  FADD R57, R57, R60 ;  /* 0x0000003c39397221 */ /* 0x000fe20000000000 */
        /* <DEDUP_REMOVED lines=24> */
[----:B------:R-:W-:Y:S04]  /*63a0*/  QGMMA.64x64x32.F32.E4M3.E4M3 R120, R28, gdesc[UR12], R120 ;  /* 0x00e0000c1c787df3 */ /* 0x000fe80008700878 */
        /* <DEDUP_REMOVED lines=35> */
[----:B------:R-:W-:-:S02]  /*65e0*/  FADD R53, R188, R53 ;  /* 0x00000035bc357221 */ /* 0x000fc40000000000 */
[----:B------:R-:W0:Y:S04]  /*65f0*/  SHFL.BFLY PT, R41, R84, 0x2, 0x1f ;  /* 0x0c401f0054297f89 */ /* 0x000e2800000e0000 */
[----:B------:R-:W1:Y:S04]  /*6600*/  SHFL.BFLY PT, R40, R87, 0x2, 0x1f ;  /* 0x0c401f0057287f89 */ /* 0x000e6800000e0000 */
[----:B------:R-:W2:Y:S04]  /*6610*/  SHFL.BFLY PT, R44, R53, 0x2, 0x1f ;  /* 0x0c401f00352c7f89 */ /* 0x000ea800000e0000 */
[----:B------:R-:W3:Y:S01]  /*6620*/  SHFL.BFLY PT, R43, R54, 0x2, 0x1f ;  /* 0x0c401f00362b7f89 */ /* 0x000ee200000e0000 */
[----:B------:R-:W-:Y:S01]  /*6630*/  QGMMA.64x64x32.F32.E4M3.E4M3 R88, R36, gdesc[UR12], R88, gsb0 ;  /* 0x00e0000c24587df3 */ /* 0x000fe20008000858 */
[----:B0-----:R-:W-:Y:S01]  /*6640*/  FADD R41, R84, R41 ;  /* 0x0000002954297221 */ /* 0x001fe20000000000 */
[----:B-1----:R-:W-:Y:S01]  /*6650*/  FADD R42, R87, R40 ;  /* 0x00000028572a7221 */ /* 0x002fe20000000000 */
[----:B--2---:R-:W-:Y:S01]  /*6660*/  FADD R44, R53, R44 ;  /* 0x0000002c352c7221 */ /* 0x004fe20000000000 */
[----:B---3--:R-:W-:-:S02]  /*6670*/  FADD R46, R54, R43 ;  /* 0x0000002b362e7221 */ /* 0x008fc40000000000 */
[----:B------:R-:W0:Y:S04]  /*6680*/  SHFL.BFLY PT, R40, R41, 0x1, 0x1f ;  /* 0x0c201f0029287f89 */ /* 0x000e2800000e0000 */
[----:B------:R-:W1:Y:S04]  /*6690*/  SHFL.BFLY PT, R43, R42, 0x1, 0x1f ;  /* 0x0c201f002a2b7f89 */ /* 0x000e6800000e0000 */
[----:B------:R-:W2:Y:S04]  /*66a0*/  SHFL.BFLY PT, R45, R44, 0x1, 0x1f ;  /* 0x0c201f002c2d7f89 */ /* 0x000ea800000e0000 */
[----:B------:R-:W3:Y:S01]  /*66b0*/  SHFL.BFLY PT, R47, R46, 0x1, 0x1f ;  /* 0x0c201f002e2f7f89 */ /* 0x000ee200000e0000 */
[----:B------:R-:W-:-:S04]  /*66c0*/  UIADD3 UR6, UR6, 0x40, URZ ;  /* 0x0000004006067890 */ /* 0x000fc8000fffe03f */
[----:B------:R-:W-:-:S06]  /*66d0*/  UISETP.GE.AND UP0, UPT, UR6, UR23, UPT ;  /* 0x000000170600728c */ /* 0x000fcc000bf06270 */
[----:B------:R-:W-:Y:S01]  /*66e0*/  PLOP3.LUT P1, PT, PT, PT, UP0, 0x80, 0x0 ;  /* 0x000000000000781c */ /* 0x000fe20003f2f008 */
[----:B0-----:R-:W-:Y:S01]  /*66f0*/  FADD R48, R41, R40 ;  /* 0x0000002829307221 */ /* 0x001fe20000000000 */
[----:B------:R-:W-:Y:S01]  /*6700*/  ULEA UR5, UR17, UR5, 0x6 ;  /* 0x0000000511057291 */ /* 0x000fe2000f8e303f */
[----:B-1----:R-:W-:Y:S01]  /*6710*/  FADD R43, R42, R43 ;  /* 0x0000002b2a2b7221 */ /* 0x002fe20000000000 */
[----:B------:R-:W-:Y:S01]  /*6720*/  ULEA UR4, UR7, UR4, 0x6 ;  /* 0x0000000407047291 */ /* 0x000fe2000f8e303f */
[----:B--2---:R-:W-:Y:S01]  /*6730*/  FADD R40, R44, R45 ;  /* 0x0000002d2c287221 */ /* 0x004fe20000000000 */
[----:B---3--:R-:W-:Y:S01]  /*6740*/  FADD R47, R46, R47 ;  /* 0x0000002f2e2f7221 */ /* 0x008fe20000000000 */
[----:B------:R-:W-:Y:S02]  /*6750*/  FFMA R183, R0, R183, R43 ;  /* 0x000000b700b77223 */ /* 0x000fe4000000002b */
[----:B------:R-:W-:Y:S01]  /*6760*/  FFMA R184, R195, R184, R40 ;  /* 0x000000b8c3b87223 */ /* 0x000fe20000000028 */
[----:B------:R-:W-:Y:S01]  /*6770*/  FFMA R182, R187, R182, R48 ;  /* 0x000000b6bbb67223 */ /* 0x000fe20000000030 */
[----:B------:R-:W-:Y:S01]  /*6780*/  FFMA R185, R194, R185, R47 ;  /* 0x000000b9c2b97223 */ /* 0x000fe2000000002f */
[----:B------:R-:W-:-:S02]  /*6790*/  IMAD.MOV.U32 R196, RZ, RZ, R85 ;  /* 0x000000ffffc47224 */ /* 0x000fc400078e0055 */
[----:B------:R-:W-:Y:S02]  /*67a0*/  IMAD.MOV.U32 R194, RZ, RZ, R55 ;  /* 0x000000ffffc27224 */ /* 0x000fe400078e0037 */
[----:B------:R-:W-:Y:S02]  /*67b0*/  IMAD.MOV.U32 R195, RZ, RZ, R186 ;  /* 0x000000ffffc37224 */ /* 0x000fe400078e00ba */
[----:B------:R-:W-:Y:S01]  /*67c0*/  IMAD.MOV.U32 R0, RZ, RZ, R83 ;  /* 0x000000ffff007224 */ /* 0x000fe200078e0053 */
[----:B------:R-:W-:Y:S02]  /*67d0*/  WARPGROUP.DEPBAR.LE gsb0, 0x0 ;  /* 0x00008000000079c5 */ /* 0x000fe40000010000 */
[----:B------:R-:W-:Y:S05]  /*67e0*/  @!P1 BRA `(.L_x_1) ;  /* 0xffffffc400689947 */ /* 0x000fea000383ffff */
.L_x_0:
[----:B------:R-:W0:Y:S01]  /*67f0*/  S2R R0, SR_TID.X ;  /* 0x0000000000007919 */ /* 0x000e220000002100 */
[----:B------:R-:W-:Y:S01]  /*6800*/  FSETP.GT.AND P3, PT, |R185|, 8.50705917302346158658e+37, PT ;  /* 0x7e800000b900780b */ /* 0x000fe20003f64200 */
[----:B------:R-:W-:Y:S01]  /*6810*/  FMUL R8, R111, 0.25 ;  /* 0x3e8000006f087820 */ /* 0x000fe20000400000 */
[----:B------:R-:W-:Y:S01]  /*6820*/  FSETP.GT.AND P1, PT, |R184|, 8.50705917302346158658e+37, PT ;  /* 0x7e800000b800780b */ /* 0x000fe20003f24200 */
[----:B------:R-:W-:Y:S01]  /*6830*/  FMUL R9, R102, 0.25 ;  /* 0x3e80000066097820 */ /* 0x000fe20000400000 */
[----:B------:R-:W-:Y:S01]  /*6840*/  FSETP.GT.AND P2, PT, |R183|, 8.50705917302346158658e+37, PT ;  /* 0x7e800000b700780b */ /* 0x000fe20003f44200 */
[----:B------:R-:W-:Y:S01]  /*6850*/  FMUL R17, R185, 8388608 ;  /* 0x4b000000b9117820 */ /* 0x000fe20000400000 */
[----:B------:R-:W-:Y:S01]  /*6860*/  FSEL R111, R8, R111, P3 ;  /* 0x0000006f086f7208 */ /* 0x000fe20001800000 */
[----:B------:R-:W-:Y:S01]  /*6870*/  FMUL R8, R91, 0.25 ;  /* 0x3e8000005b087820 */ /* 0x000fe20000400000 */
[----:B------:R-:W-:Y:S01]  /*6880*/  FSEL R39, R9, R102, P3 ;  /* 0x0000006609277208 */ /* 0x000fe20001800000 */
[----:B------:R-:W-:Y:S01]  /*6890*/  FMUL R9, R90, 0.25 ;  /* 0x3e8000005a097820 */ /* 0x000fe20000400000 */
[----:B------:R-:W-:Y:S01]  /*68a0*/  FSETP.GT.AND P0, PT, |R182|, 8.50705917302346158658e+37, PT ;  /* 0x7e800000b600780b */ /* 0x000fe20003f04200 */
[----:B------:R-:W-:Y:S01]  /*68b0*/  FMUL R16, R184, 8388608 ;  /* 0x4b000000b8107820 */ /* 0x000fe20000400000 */
[----:B------:R-:W-:Y:S01]  /*68c0*/  FSEL R91, R8, R91, P3 ;  /* 0x0000005b085b7208 */ /* 0x000fe20001800000 */
[----:B------:R-:W-:Y:S01]  /*68d0*/  FMUL R8, R101, 0.25 ;  /* 0x3e80000065087820 */ /* 0x000fe20000400000 */
[----:B------:R-:W-:Y:S01]  /*68e0*/  FSEL R51, R9, R90, P3 ;  /* 0x0000005a09337208 */ /* 0x000fe20001800000 */
[----:B------:R-:W-:Y:S01]  /*68f0*/  FMUL R9, R92, 0.25 ;  /* 0x3e8000005c097820 */ /* 0x000fe20000400000 */
[----:B------:R-:W-:Y:S01]  /*6900*/  FSETP.GEU.AND P4, PT, R182, 1.175494350822287508e-38, PT ;  /* 0x00800000b600780b */ /* 0x000fe20003f8e000 */
[----:B------:R-:W-:Y:S01]  /*6910*/  BAR.SYNC.DEFER_BLOCKING 0x0 ;  /* 0x0000000000007b1d */ /* 0x000fe20000010000 */
[----:B------:R-:W-:Y:S01]  /*6920*/  FSEL R101, R8, R101, P1 ;  /* 0x0000006508657208 */ /* 0x000fe20000800000 */
[----:B------:R-:W-:Y:S01]  /*6930*/  FMUL R8, R147, 0.25 ;  /* 0x3e80000093087820 */ /* 0x000fe20000400000 */
[----:B------:R-:W-:Y:S01]  /*6940*/  FSEL R49, R9, R92, P1 ;  /* 0x0000005c09317208 */ /* 0x000fe20000800000 */
[----:B------:R-:W-:Y:S01]  /*6950*/  FMUL R9, R138, 0.25 ;  /* 0x3e8000008a097820 */ /* 0x000fe20000400000 */
[----:B------:R-:W-:Y:S01]  /*6960*/  FSETP.GEU.AND P6, PT, R183, 1.175494350822287508e-38, PT ;  /* 0x00800000b700780b */ /* 0x000fe20003fce000 */
[----:B------:R-:W-:Y:S01]  /*6970*/  ULDC.64 UR4, c[0x0][0x270] ;  /* 0x00009c0000047ab9 */ /* 0x000fe20000000a00 */
[----:B------:R-:W-:Y:S01]  /*6980*/  FSEL R147, R8, R147, P2 ;  /* 0x0000009308937208 */ /* 0x000fe20001000000 */
[----:B------:R-:W-:Y:S01]  /*6990*/  FMUL R8, R127, 0.25 ;  /* 0x3e8000007f087820 */ /* 0x000fe20000400000 */
[----:B------:R-:W-:Y:S01]  /*69a0*/  FSEL R69, R9, R138, P2 ;  /* 0x0000008a09457208 */ /* 0x000fe20001000000 */
[----:B------:R-:W-:Y:S01]  /*69b0*/  FMUL R9, R140, 0.25 ;  /* 0x3e8000008c097820 */ /* 0x000fe20000400000 */
[----:B------:R-:W-:Y:S01]  /*69c0*/  FSETP.GEU.AND P5, PT, R184, 1.175494350822287508e-38, PT ;  /* 0x00800000b800780b */ /* 0x000fe20003fae000 */
[----:B------:R-:W1:Y:S01]  /*69d0*/  S2R R190, SR_TID.X ;  /* 0x0000000000be7919 */ /* 0x000e620000002100 */
[----:B------:R-:W-:Y:S01]  /*69e0*/  FSEL R127, R8, R127, P2 ;  /* 0x0000007f087f7208 */ /* 0x000fe20001000000 */
[C---:B0-----:R-:W-:Y:S01]  /*69f0*/  IMAD.SHL.U32 R2, R0.reuse, 0x10, RZ ;  /* 0x0000001000027824 */ /* 0x041fe200078e00ff */
[----:B------:R-:W-:Y:S01]  /*6a00*/  SHF.R.U32.HI R6, RZ, 0x1, R0 ;  /* 0x00000001ff067819 */ /* 0x000fe20000011600 */
[----:B------:R-:W-:-:S02]  /*6a10*/  IMAD.SHL.U32 R3, R0, 0x40, RZ ;  /* 0x0000004000037824 */ /* 0x000fc400078e00ff */
[----:B------:R-:W-:Y:S01]  /*6a20*/  FMUL R8, R129, 0.25 ;  /* 0x3e80000081087820 */ /* 0x000fe20000400000 */
[----:B------:R-:W-:Y:S01]  /*6a30*/  IMAD.SHL.U32 R4, R0, 0x4, RZ ;  /* 0x0000000400047824 */ /* 0x000fe200078e00ff */
[----:B------:R-:W-:Y:S01]  /*6a40*/  LOP3.LUT R2, R2, 0xf0, RZ, 0xc0, !PT ;  /* 0x000000f002027812 */ /* 0x000fe200078ec0ff */
[----:B------:R-:W-:Y:S01]  /*6a50*/  IMAD.SHL.U32 R7, R0, 0x8, RZ ;  /* 0x0000000800077824 */ /* 0x000fe200078e00ff */
[----:B------:R-:W-:Y:S01]  /*6a60*/  LOP3.LUT R3, R3, 0x400, RZ, 0xc0, !PT ;  /* 0x0000040003037812 */ /* 0x000fe200078ec0ff */
[----:B------:R-:W0:Y:S01]  /*6a70*/  S2R R188, SR_CTAID.X ;  /* 0x0000000000bc7919 */ /* 0x000e220000002500 */
[----:B------:R-:W-:Y:S01]  /*6a80*/  LOP3.LUT R5, R4, 0x1c0, RZ, 0xc0, !PT ;  /* 0x000001c004057812 */ /* 0x000fe200078ec0ff */
[----:B------:R-:W-:Y:S01]  /*6a90*/  UIMAD UR4, UR18, UR4, URZ ;  /* 0x00000004120472a4 */ /* 0x000fe2000f8e023f */
[----:B------:R-:W-:Y:S02]  /*6aa0*/  LOP3.LUT R4, R7, 0x38, RZ, 0xc0, !PT ;  /* 0x0000003807047812 */ /* 0x000fe400078ec0ff */
[----:B------:R-:W-:-:S02]  /*6ab0*/  IADD3 R2, R3, UR19, R2 ;  /* 0x0000001303027c10 */ /* 0x000fc4000fffe002 */
[----:B------:R-:W-:Y:S01]  /*6ac0*/  LOP3.LUT R3, R7, 0x300, RZ, 0xc0, !PT ;  /* 0x0000030007037812 */ /* 0x000fe200078ec0ff */
[----:B------:R-:W-:Y:S01]  /*6ad0*/  FMUL R7, R114, 0.25 ;  /* 0x3e80000072077820 */ /* 0x000fe20000400000 */
[----:B------:R-:W-:Y:S01]  /*6ae0*/  IADD3 R5, R5, UR19, R4 ;  /* 0x0000001305057c10 */ /* 0x000fe2000fffe004 */
[----:B------:R-:W-:Y:S01]  /*6af0*/  FMUL R4, R119, 0.25 ;  /* 0x3e80000077047820 */ /* 0x000fe20000400000 */
[----:B------:R-:W-:Y:S01]  /*6b00*/  LOP3.LUT R6, R6, 0x4, RZ, 0xc0, !PT ;  /* 0x0000000406067812 */ /* 0x000fe200078ec0ff */
[----:B------:R-:W-:Y:S01]  /*6b10*/  IMAD.IADD R3, R3, 0x1, R2 ;  /* 0x0000000103037824 */ /* 0x000fe200078e0202 */
[----:B------:R-:W-:Y:S01]  /*6b20*/  FSEL R27, R7, R114, P3 ;  /* 0x00000072071b7208 */ /* 0x000fe20001800000 */
[----:B------:R-:W-:Y:S01]  /*6b30*/  FMUL R7, R106, 0.25 ;  /* 0x3e8000006a077820 */ /* 0x000fe20000400000 */
[----:B------:R-:W-:Y:S01]  /*6b40*/  FSEL R119, R4, R119, P3 ;  /* 0x0000007704777208 */ /* 0x000fe20001800000 */
[----:B------:R-:W-:Y:S02]  /*6b50*/  IMAD.IADD R2, R6, 0x1, R5 ;  /* 0x0000000106027824 */ /* 0x000fe400078e0205 */
[----:B------:R-:W-:Y:S01]  /*6b60*/  FMUL R6, R115, 0.25 ;  /* 0x3e80000073067820 */ /* 0x000fe20000400000 */
[----:B------:R-:W-:Y:S01]  /*6b70*/  FMUL R5, R118, 0.25 ;  /* 0x3e80000076057820 */ /* 0x000fe20000400000 */
[----:B------:R-:W-:Y:S01]  /*6b80*/  FMUL R4, R107, 0.25 ;  /* 0x3e8000006b047820 */ /* 0x000fe20000400000 */
[----:B------:R-:W-:Y:S01]  /*6b90*/  FSEL R35, R7, R106, P3 ;  /* 0x0000006a07237208 */ /* 0x000fe20001800000 */
        /* <DEDUP_REMOVED lines=80> */
[----:B------:R-:W-:Y:S01]  /*70a0*/  FMUL R8, R182, 8388608 ;  /* 0x4b000000b6087820 */ /* 0x000fe20000400000 */
[----:B------:R-:W-:Y:S01]  /*70b0*/  FSEL R133, R6, R133, P0 ;  /* 0x0000008506857208 */ /* 0x000fe20000000000 */
[----:B------:R-:W-:Y:S01]  /*70c0*/  FMUL R6, R121, 0.25 ;  /* 0x3e80000079067820 */ /* 0x000fe20000400000 */
[----:B------:R-:W-:Y:S01]  /*70d0*/  FSEL R155, R9, R120, P0 ;  /* 0x00000078099b7208 */ /* 0x000fe20000000000 */
[----:B------:R-:W-:Y:S01]  /*70e0*/  FMUL R9, R183, 8388608 ;  /* 0x4b000000b7097820 */ /* 0x000fe20000400000 */
[----:B------:R-:W-:Y:S01]  /*70f0*/  FSEL R77, R7, R130, P2 ;  /* 0x00000082074d7208 */ /* 0x000fe20001000000 */
[----:B------:R-:W-:Y:S01]  /*7100*/  FMUL R7, R122, 0.25 ;  /* 0x3e8000007a077820 */ /* 0x000fe20000400000 */
[----:B------:R-:W-:Y:S01]  /*7110*/  FSEL R71, R5, R136, P0 ;  /* 0x0000008805477208 */ /* 0x000fe20000000000 */
[----:B------:R-:W-:Y:S01]  /*7120*/  FMUL R5, R128, 0.25 ;  /* 0x3e80000080057820 */ /* 0x000fe20000400000 */
[----:B------:R-:W-:Y:S01]  /*7130*/  FSEL R137, R4, R137, P0 ;  /* 0x0000008904897208 */ /* 0x000fe20000000000 */
[----:B------:R-:W-:Y:S01]  /*7140*/  FMUL R4, R125, 0.25 ;  /* 0x3e8000007d047820 */ /* 0x000fe20000400000 */
[----:B------:R-:W-:-:S02]  /*7150*/  FSEL R8, R8, R182, !P4 ;  /* 0x000000b608087208 */ /* 0x000fc40006000000 */
[----:B------:R-:W-:Y:S02]  /*7160*/  FSEL R121, R6, R121, P0 ;  /* 0x0000007906797208 */ /* 0x000fe40000000000 */
[----:B------:R-:W-:Y:S02]  /*7170*/  FSEL R9, R9, R183, !P6 ;  /* 0x000000b709097208 */ /* 0x000fe40007000000 */
[----:B------:R-:W-:Y:S02]  /*7180*/  FSEL R6, RZ, -23, P6 ;  /* 0xc1b80000ff067808 */ /* 0x000fe40003000000 */
[----:B------:R-:W-:Y:S01]  /*7190*/  FSEL R153, R7, R122, P2 ;  /* 0x0000007a07997208 */ /* 0x000fe20001000000 */
[----:B------:R-:W-:Y:S01]  /*71a0*/  FMUL R7, R144, 0.25 ;  /* 0x3e80000090077820 */ /* 0x000fe20000400000 */
[----:B------:R-:W-:Y:S02]  /*71b0*/  FSETP.GEU.AND P6, PT, |R185|, 1.175494350822287508e-38, PT ;  /* 0x00800000b900780b */ /* 0x000fe40003fce200 */
[----:B------:R-:W-:Y:S01]  /*71c0*/  FSEL R79, R5, R128, P0 ;  /* 0x00000080054f7208 */ /* 0x000fe20000000000 */
[----:B------:R-:W-:Y:S01]  /*71d0*/  VIADD R5, R8, 0xc0cafb0d ;  /* 0xc0cafb0d08057836 */ /* 0x000fe20000000000 */
[----:B------:R-:W-:-:S02]  /*71e0*/  FSEL R125, R4, R125, P0 ;  /* 0x0000007d047d7208 */ /* 0x000fc40000000000 */
[----:B------:R-:W-:Y:S02]  /*71f0*/  FSEL R4, RZ, -23, P4 ;  /* 0xc1b80000ff047808 */ /* 0x000fe40002000000 */
[----:B------:R-:W-:Y:S02]  /*7200*/  FSETP.GEU.AND P4, PT, R185, 1.175494350822287508e-38, PT ;  /* 0x00800000b900780b */ /* 0x000fe40003f8e000 */
[----:B------:R-:W-:Y:S01]  /*7210*/  FSEL R63, R7, R144, P0 ;  /* 0x00000090073f7208 */ /* 0x000fe20000000000 */
[----:B------:R-:W-:Y:S01]  /*7220*/  FMUL R7, R132, 0.25 ;  /* 0x3e80000084077820 */ /* 0x000fe20000400000 */
[----:B------:R-:W-:Y:S01]  /*7230*/  LOP3.LUT R11, R5, 0xff800000, RZ, 0xc0, !PT ;  /* 0xff800000050b7812 */ /* 0x000fe200078ec0ff */
[----:B------:R-:W-:Y:S01]  /*7240*/  @!P6 FMUL R119, R119, 16777216 ;  /* 0x4b8000007777e820 */ /* 0x000fe20000400000 */
[----:B------:R-:W-:Y:S01]  /*7250*/  FSEL R17, R17, R185, !P4 ;  /* 0x000000b911117208 */ /* 0x000fe20006000000 */
[----:B------:R-:W-:Y:S01]  /*7260*/  @P3 FMUL R185, R185, 0.25 ;  /* 0x3e800000b9b93820 */ /* 0x000fe20000400000 */
[----:B------:R-:W-:Y:S01]  /*7270*/  I2FP.F32.S32 R5, R11 ;  /* 0x0000000b00057245 */ /* 0x000fe20000201400 */
[----:B------:R-:W-:Y:S01]  /*7280*/  @!P6 FMUL R21, R21, 16777216 ;  /* 0x4b8000001515e820 */ /* 0x000fe20000400000 */
[----:B------:R-:W-:Y:S01]  /*7290*/  FSEL R75, R7, R132, P0 ;  /* 0x00000084074b7208 */ /* 0x000fe20000000000 */
[----:B------:R-:W-:Y:S01]  /*72a0*/  FMUL R7, R124, 0.25 ;  /* 0x3e8000007c077820 */ /* 0x000fe20000400000 */
[----:B------:R-:W-:Y:S01]  /*72b0*/  @!P6 FMUL R185, R185, 16777216 ;  /* 0x4b800000b9b9e820 */ /* 0x000fe20000400000 */
[----:B------:R-:W-:Y:S01]  /*72c0*/  FFMA.FTZ R54, R5, 1.1920928955078125e-07, R4 ;  /* 0x3400000005367823 */ /* 0x000fe20000010004 */
[----:B------:R-:W-:Y:S01]  /*72d0*/  FSETP.GEU.AND P3, PT, |R184|, 1.175494350822287508e-38, PT ;  /* 0x00800000b800780b */ /* 0x000fe20003f6e200 */
[----:B------:R-:W-:Y:S01]  /*72e0*/  VIADD R14, R17, 0xc0cafb0d ;  /* 0xc0cafb0d110e7836 */ /* 0x000fe20000000000 */
[----:B------:R-:W2:Y:S01]  /*72f0*/  MUFU.RCP R4, R185 ;  /* 0x000000b900047308 */ /* 0x000ea20000001000 */
[----:B------:R-:W-:Y:S01]  /*7300*/  FSEL R87, R7, R124, P0 ;  /* 0x0000007c07577208 */ /* 0x000fe20000000000 */
[----:B------:R-:W-:Y:S01]  /*7310*/  VIADD R7, R9, 0xc0cafb0d ;  /* 0xc0cafb0d09077836 */ /* 0x000fe20000000000 */
[----:B------:R-:W-:Y:S01]  /*7320*/  FSEL R16, R16, R184, !P5 ;  /* 0x000000b810107208 */ /* 0x000fe20006800000 */
[----:B------:R-:W-:Y:S01]  /*7330*/  @P1 FMUL R184, R184, 0.25 ;  /* 0x3e800000b8b81820 */ /* 0x000fe20000400000 */
[----:B------:R-:W-:Y:S01]  /*7340*/  LOP3.LUT R20, R14, 0xff800000, RZ, 0xc0, !PT ;  /* 0xff8000000e147812 */ /* 0x000fe200078ec0ff */
[----:B------:R-:W-:Y:S01]  /*7350*/  @!P6 FMUL R115, R115, 16777216 ;  /* 0x4b8000007373e820 */ /* 0x000fe20000400000 */
[----:B------:R-:W-:Y:S01]  /*7360*/  LOP3.LUT R10, R7, 0xff800000, RZ, 0xc0, !PT ;  /* 0xff800000070a7812 */ /* 0x000fe200078ec0ff */
[----:B------:R-:W-:Y:S01]  /*7370*/  @!P6 FMUL R27, R27, 16777216 ;  /* 0x4b8000001b1be820 */ /* 0x000fe20000400000 */
[----:B------:R-:W-:Y:S01]  /*7380*/  FSEL R14, RZ, -23, P4 ;  /* 0xc1b80000ff0e7808 */ /* 0x000fe20002000000 */
[----:B------:R-:W-:Y:S01]  /*7390*/  @!P6 FMUL R111, R111, 16777216 ;  /* 0x4b8000006f6fe820 */ /* 0x000fe20000400000 */
[----:B------:R-:W-:Y:S01]  /*73a0*/  I2FP.F32.S32 R7, R10 ;  /* 0x0000000a00077245 */ /* 0x000fe20000201400 */
[----:B------:R-:W-:Y:S01]  /*73b0*/  @!P6 FMUL R31, R31, 16777216 ;  /* 0x4b8000001f1fe820 */ /* 0x000fe20000400000 */
[----:B------:R-:W-:Y:S01]  /*73c0*/  I2FP.F32.S32 R19, R20 ;  /* 0x0000001400137245 */ /* 0x000fe20000201400 */
[----:B------:R-:W-:Y:S01]  /*73d0*/  @!P6 FMUL R107, R107, 16777216 ;  /* 0x4b8000006b6be820 */ /* 0x000fe20000400000 */
        /* <DEDUP_REMOVED lines=10> */
[----:B------:R-:W-:Y:S01]  /*7480*/  FFMA.FTZ R82, R7, 1.1920928955078125e-07, R6 ;  /* 0x3400000007527823 */ /* 0x000fe20000010006 */
[----:B------:R-:W-:Y:S01]  /*7490*/  FFMA.FTZ R117, R19, 1.1920928955078125e-07, R14 ;  /* 0x3400000013757823 */ /* 0x000fe2000001000e */
[C---:B--2---:R-:W-:Y:S01]  /*74a0*/  FMUL R119, R4.reuse, R119 ;  /* 0x0000007704777220 */ /* 0x044fe20000400000 */
[C---:B------:R-:W-:Y:S01]  /*74b0*/  FMUL R6, R4.reuse, R21 ;  /* 0x0000001504067220 */ /* 0x040fe20000400000 */
        /* <DEDUP_REMOVED lines=13> */
[----:B------:R-:W-:Y:S01]  /*7590*/  FMUL R42, R4, R51 ;  /* 0x00000033042a7220 */ /* 0x000fe20000400000 */
[----:B------:R-:W-:Y:S01]  /*75a0*/  FSETP.GEU.AND P1, PT, |R183|, 1.175494350822287508e-38, PT ;  /* 0x00800000b700780b */ /* 0x000fe20003f2e200 */
[----:B------:R-:W2:Y:S01]  /*75b0*/  MUFU.RCP R4, R184 ;  /* 0x000000b800047308 */ /* 0x000ea20000001000 */
[----:B------:R-:W-:-:S02]  /*75c0*/  VIADD R13, R16, 0xc0cafb0d ;  /* 0xc0cafb0d100d7836 */ /* 0x000fc40000000000 */
[----:B------:R-:W-:Y:S01]  /*75d0*/  @P2 FMUL R183, R183, 0.25 ;  /* 0x3e800000b7b72820 */ /* 0x000fe20000400000 */
[----:B------:R-:W-:Y:S01]  /*75e0*/  FSEL R12, RZ, -23, P5 ;  /* 0xc1b80000ff0c7808 */ /* 0x000fe20002800000 */
[----:B------:R-:W-:Y:S01]  /*75f0*/  @!P3 FMUL R23, R23, 16777216 ;  /* 0x4b8000001717b820 */ /* 0x000fe20000400000 */
[----:B------:R-:W-:Y:S01]  /*7600*/  @!P3 FMUL R25, R25, 16777216 ;  /* 0x4b8000001919b820 */ /* 0x000fe20000400000 */
[----:B------:R-:W-:Y:S01]  /*7610*/  LOP3.LUT R13, R13, 0xff800000, RZ, 0xc0, !PT ;  /* 0xff8000000d0d7812 */ /* 0x000fe200078ec0ff */
[----:B------:R-:W-:Y:S01]  /*7620*/  @!P3 FMUL R113, R113, 16777216 ;  /* 0x4b8000007171b820 */ /* 0x000fe20000400000 */
[----:B------:R-:W-:Y:S01]  /*7630*/  @!P3 FMUL R29, R29, 16777216 ;  /* 0x4b8000001d1db820 */ /* 0x000fe20000400000 */
        /* <DEDUP_REMOVED lines=31> */
[C---:B------:R-:W-:Y:S01]  /*7830*/  FSETP.GEU.AND P2, PT, |R182|.reuse, 1.175494350822287508e-38, PT ;  /* 0x00800000b600780b */ /* 0x040fe20003f4e200 */
[----:B------:R-:W2:Y:S01]  /*7840*/  MUFU.RCP R4, R183 ;  /* 0x000000b700047308 */ /* 0x000ea20000001000 */
[----:B------:R-:W-:Y:S01]  /*7850*/  @P0 FMUL R182, R182, 0.25 ;  /* 0x3e800000b6b60820 */ /* 0x000fe20000400000 */
        /* <DEDUP_REMOVED lines=17> */
[----:B------:R-:W-:-:S02]  /*7970*/  IMAD.IADD R10, R9, 0x1, -R10 ;  /* 0x00000001090a7824 */ /* 0x000fc400078e0a0a */
[----:B--2---:R-:W-:Y:S01]  /*7980*/  FMUL R151, R4, R151 ;  /* 0x0000009704977220 */ /* 0x004fe20000400000 */
[----:B------:R-:W-:Y:S02]  /*7990*/  IMAD.IADD R13, R16, 0x1, -R13 ;  /* 0x00000001100d7824 */ /* 0x000fe400078e0a0d */
        /* <DEDUP_REMOVED lines=15> */
[----:B------:R-:W-:Y:S01]  /*7a90*/  F2FP.SATFINITE.E4M3.F32.PACK_AB_MERGE_C R111, R111, R14, RZ ;  /* 0x0000000e6f6f723e */ /* 0x000fe200048070ff */
[----:B------:R-:W2:Y:S01]  /*7aa0*/  MUFU.RCP R4, R182 ;  /* 0x000000b600047308 */ /* 0x000ea20000001000 */
[----:B------:R-:W-:Y:S01]  /*7ab0*/  F2FP.SATFINITE.E4M3.F32.PACK_AB_MERGE_C R25, R23, R12, RZ ;  /* 0x0000000c1719723e */ /* 0x000fe200048070ff */
[----:B------:R-:W-:-:S02]  /*7ac0*/  IMAD.MOV.U32 R23, RZ, RZ, 0x3dc6b27f ;  /* 0x3dc6b27fff177424 */ /* 0x000fc400078e00ff */
[----:B------:R-:W-:Y:S01]  /*7ad0*/  FADD R12, R10, -1 ;  /* 0xbf8000000a0c7421 */ /* 0x000fe20000000000 */
[----:B------:R-:W-:Y:S01]  /*7ae0*/  FADD R14, R13, -1 ;  /* 0xbf8000000d0e7421 */ /* 0x000fe20000000000 */
[----:B------:R-:W-:Y:S01]  /*7af0*/  @!P2 FMUL R125, R125, 16777216 ;  /* 0x4b8000007d7da820 */ /* 0x000fe20000400000 */
[----:B------:R-:W-:Y:S01]  /*7b00*/  @!P2 FMUL R87, R87, 16777216 ;  /* 0x4b8000005757a820 */ /* 0x000fe20000400000 */
[-C--:B------:R-:W-:Y:S01]  /*7b10*/  FFMA.FTZ R13, R12, R23.reuse, -0.16845393180847167969 ;  /* 0xbe2c7f300c0d7423 */ /* 0x080fe20000010017 */
[----:B------:R-:W-:Y:S01]  /*7b20*/  FFMA.FTZ R21, R14, R23, -0.16845393180847167969 ;  /* 0xbe2c7f300e157423 */ /* 0x000fe20000010017 */
[----:B------:R-:W-:Y:S01]  /*7b30*/  @!P2 FMUL R149, R149, 16777216 ;  /* 0x4b8000009595a820 */ /* 0x000fe20000400000 */
[----:B------:R-:W-:Y:S01]  /*7b40*/  @!P2 FMUL R59, R59, 16777216 ;  /* 0x4b8000003b3ba820 */ /* 0x000fe20000400000 */
[----:B------:R-:W-:Y:S01]  /*7b50*/  FFMA.FTZ R13, R12, R13, 0.1716887056827545166 ;  /* 0x3e2fcf2a0c0d7423 */ /* 0x000fe2000001000d */
[----:B------:R-:W-:Y:S01]  /*7b60*/  FFMA.FTZ R21, R14, R21, 0.1716887056827545166 ;  /* 0x3e2fcf2a0e157423 */ /* 0x000fe20000010015 */
[----:B------:R-:W-:Y:S01]  /*7b70*/  @!P2 FMUL R145, R145, 16777216 ;  /* 0x4b8000009191a820 */ /* 0x000fe20000400000 */
[----:B------:R-:W-:Y:S01]  /*7b80*/  @!P2 FMUL R63, R63, 16777216 ;  /* 0x4b8000003f3fa820 */ /* 0x000fe20000400000 */
[----:B------:R-:W-:Y:S01]  /*7b90*/  FFMA.FTZ R13, R12, R13, -0.17900948226451873779 ;  /* 0xbe374e430c0d7423 */ /* 0x000fe2000001000d */
[----:B------:R-:W-:Y:S01]  /*7ba0*/  FFMA.FTZ R21, R14, R21, -0.17900948226451873779 ;  /* 0xbe374e430e157423 */ /* 0x000fe20000010015 */
        /* <DEDUP_REMOVED lines=10> */
[C---:B--2---:R-:W-:Y:S01]  /*7c50*/  FMUL R125, R4.reuse, R125 ;  /* 0x0000007d047d7220 */ /* 0x044fe20000400000 */
[----:B------:R-:W-:Y:S01]  /*7c60*/  FMUL R74, R4, R87 ;  /* 0x00000057044a7220 */ /* 0x000fe20000400000 */
[----:B------:R-:W-:Y:S01]  /*7c70*/  FFMA.FTZ R13, R12, R13, 0.20512372255325317383 ;  /* 0x3e520bf40c0d7423 */ /* 0x000fe2000001000d */
[----:B------:R-:W-:Y:S01]  /*7c80*/  FFMA.FTZ R21, R14, R21, 0.20512372255325317383 ;  /* 0x3e520bf40e157423 */ /* 0x000fe20000010015 */
        /* <DEDUP_REMOVED lines=15> */
[----:B------:R-:W-:Y:S01]  /*7d80*/  FFMA.FTZ R13, R12, R13, -0.24046532809734344482 ;  /* 0xbe763c8b0c0d7423 */ /* 0x000fe2000001000d */
[----:B------:R-:W-:Y:S01]  /*7d90*/  F2FP.SATFINITE.E4M3.F32.PACK_AB_MERGE_C R72, R127, R72, RZ ;  /* 0x000000487f48723e */ /* 0x000fe200048070ff */
[----:B------:R-:W-:Y:S01]  /*7da0*/  FFMA.FTZ R21, R14, R21, -0.24046532809734344482 ;  /* 0xbe763c8b0e157423 */ /* 0x000fe20000010015 */
[----:B------:R-:W-:Y:S01]  /*7db0*/  F2FP.SATFINITE.E4M3.F32.PACK_AB_MERGE_C R40, R93, R40, RZ ;  /* 0x000000285d28723e */ /* 0x000fe200048070ff */
[----:B------:R-:W-:Y:S01]  /*7dc0*/  FFMA.FTZ R13, R12, R13, 0.28857114911079406738 ;  /* 0x3e93bf990c0d7423 */ /* 0x000fe2000001000d */
[----:B------:R-:W-:Y:S01]  /*7dd0*/  F2FP.SATFINITE.E4M3.F32.PACK_AB_MERGE_C R38, R95, R38, RZ ;  /* 0x000000265f26723e */ /* 0x000fe200048070ff */
[----:B------:R-:W-:Y:S01]  /*7de0*/  FFMA.FTZ R21, R14, R21, 0.28857114911079406738 ;  /* 0x3e93bf990e157423 */ /* 0x000fe20000010015 */
[----:B------:R-:W-:Y:S01]  /*7df0*/  F2FP.SATFINITE.E4M3.F32.PACK_AB_MERGE_C R119, R119, R6, RZ ;  /* 0x000000067777723e */ /* 0x000fe200048070ff */
[----:B------:R-:W-:Y:S01]  /*7e00*/  FFMA.FTZ R13, R12, R13, -0.36067417263984680176 ;  /* 0xbeb8aa490c0d7423 */ /* 0x000fe2000001000d */
[----:B------:R-:W-:Y:S01]  /*7e10*/  F2FP.SATFINITE.E4M3.F32.PACK_AB_MERGE_C R4, R121, R4, R74 ;  /* 0x000000047904723e */ /* 0x000fe2000480704a */
[----:B------:R-:W-:Y:S01]  /*7e20*/  FFMA.FTZ R21, R14, R21, -0.36067417263984680176 ;  /* 0xbeb8aa490e157423 */ /* 0x000fe20000010015 */
[----:B------:R-:W-:Y:S01]  /*7e30*/  F2FP.SATFINITE.E4M3.F32.PACK_AB_MERGE_C R5, R5, R76, R72 ;  /* 0x0000004c0505723e */ /* 0x000fe20004807048 */
[----:B------:R-:W-:Y:S01]  /*7e40*/  FFMA.FTZ R13, R12, R13, 0.48089820146560668945 ;  /* 0x3ef6384a0c0d7423 */ /* 0x000fe2000001000d */
[----:B------:R-:W-:Y:S01]  /*7e50*/  F2FP.SATFINITE.E4M3.F32.PACK_AB_MERGE_C R6, R89, R44, R40 ;  /* 0x0000002c5906723e */ /* 0x000fe20004807028 */
[----:B------:R-:W-:Y:S01]  /*7e60*/  FFMA.FTZ R21, R14, R21, 0.48089820146560668945 ;  /* 0x3ef6384a0e157423 */ /* 0x000fe20000010015 */
[----:B------:R-:W-:Y:S01]  /*7e70*/  F2FP.SATFINITE.E4M3.F32.PACK_AB_MERGE_C R7, R7, R42, R38 ;  /* 0x0000002a0707723e */ /* 0x000fe20004807026 */
[----:B------:R-:W-:Y:S01]  /*7e80*/  FFMA.FTZ R13, R12, R13, -0.72134751081466674805 ;  /* 0xbf38aa3b0c0d7423 */ /* 0x000fe2000001000d */
[----:B------:R-:W-:-:S02]  /*7e90*/  IMAD.IADD R11, R8, 0x1, -R11 ;  /* 0x00000001080b7824 */ /* 0x000fc400078e0a0b */
[----:B------:R-:W-:Y:S01]  /*7ea0*/  FFMA.FTZ R21, R14, R21, -0.72134751081466674805 ;  /* 0xbf38aa3b0e157423 */ /* 0x000fe20000010015 */
[----:B------:R-:W-:Y:S01]  /*7eb0*/  LOP3.LUT R116, R0, 0x7f, RZ, 0xc0, !PT ;  /* 0x0000007f00747812 */ /* 0x000fe200078ec0ff */
[----:B------:R2:W-:Y:S01]  /*7ec0*/  STSM.16.M88.4 [R3], R4 ;  /* 0x0000000403007844 */ /* 0x0005e20000000200 */
[----:B------:R-:W-:Y:S01]  /*7ed0*/  FMUL R13, R12, R13 ;  /* 0x0000000d0c0d7220 */ /* 0x000fe20000400000 */
[----:B------:R-:W-:Y:S01]  /*7ee0*/  FMUL R21, R14, R21 ;  /* 0x000000150e157220 */ /* 0x000fe20000400000 */
[----:B------:R-:W-:Y:S01]  /*7ef0*/  FADD R11, R11, -1 ;  /* 0xbf8000000b0b7421 */ /* 0x000fe20000000000 */
[----:B------:R-:W-:Y:S01]  /*7f00*/  LEA R116, R116, UR19, 0x4 ;  /* 0x0000001374747c11 */ /* 0x000fe2000f8e20ff */
[----:B------:R-:W-:Y:S01]  /*7f10*/  FMUL R13, R12, R13 ;  /* 0x0000000d0c0d7220 */ /* 0x000fe20000400000 */
[----:B------:R-:W-:Y:S01]  /*7f20*/  FMUL R21, R14, R21 ;  /* 0x000000150e157220 */ /* 0x000fe20000400000 */
[-C--:B------:R-:W-:Y:S01]  /*7f30*/  FFMA.FTZ R10, R11, R23.reuse, -0.16845393180847167969 ;  /* 0xbe2c7f300b0a7423 */ /* 0x080fe20000010017 */
[----:B------:R-:W-:Y:S01]  /*7f40*/  F2FP.SATFINITE.E4M3.F32.PACK_AB_MERGE_C R66, R133, R66, RZ ;  /* 0x000000428542723e */ /* 0x000fe200048070ff */
[----:B------:R-:W-:Y:S01]  /*7f50*/  FFMA.FTZ R13, R12, 1.4426950216293334961, R13 ;  /* 0x3fb8aa3b0c0d7823 */ /* 0x000fe2000001000d */
[----:B------:R-:W-:Y:S01]  /*7f60*/  FFMA.FTZ R14, R14, 1.4426950216293334961, R21 ;  /* 0x3fb8aa3b0e0e7823 */ /* 0x000fe20000010015 */
[----:B------:R-:W-:Y:S01]  /*7f70*/  FFMA.FTZ R10, R11, R10, 0.1716887056827545166 ;  /* 0x3e2fcf2a0b0a7423 */ /* 0x000fe2000001000a */
[----:B------:R-:W-:Y:S01]  /*7f80*/  F2FP.SATFINITE.E4M3.F32.PACK_AB_MERGE_C R64, R135, R64, RZ ;  /* 0x000000408740723e */ /* 0x000fe200048070ff */
[----:B------:R-:W-:Y:S01]  /*7f90*/  FADD R82, R82, R13 ;  /* 0x0000000d52527221 */ /* 0x000fe20000000000 */
[----:B------:R-:W-:Y:S01]  /*7fa0*/  FADD R84, R15, R14 ;  /* 0x0000000e0f547221 */ /* 0x000fe20000000000 */
[----:B------:R-:W-:Y:S01]  /*7fb0*/  BAR.SYNC.DEFER_BLOCKING 0x0 ;  /* 0x0000000000007b1d */ /* 0x000fe20000010000 */
[----:B------:R-:W-:Y:S01]  /*7fc0*/  FFMA.FTZ R10, R11, R10, -0.17900948226451873779 ;  /* 0xbe374e430b0a7423 */ /* 0x000fe2000001000a */
[----:B------:R-:W-:Y:S01]  /*7fd0*/  F2FP.SATFINITE.E4M3.F32.PACK_AB_MERGE_C R32, R101, R32, RZ ;  /* 0x000000206520723e */ /* 0x000fe200048070ff */
[----:B------:R-:W-:Y:S01]  /*7fe0*/  IMAD.IADD R20, R17, 0x1, -R20 ;  /* 0x0000000111147824 */ /* 0x000fe200078e0a14 */
[----:B------:R-:W-:Y:S01]  /*7ff0*/  F2FP.SATFINITE.E4M3.F32.PACK_AB_MERGE_C R30, R103, R30, RZ ;  /* 0x0000001e671e723e */ /* 0x000fe200048070ff */
[----:B------:R-:W-:Y:S01]  /*8000*/  FFMA.FTZ R10, R11, R10, 0.20512372255325317383 ;  /* 0x3e520bf40b0a7423 */ /* 0x000fe2000001000a */
[----:B--2---:R-:W-:Y:S01]  /*8010*/  F2FP.SATFINITE.E4M3.F32.PACK_AB_MERGE_C R4, R129, R70, R66 ;  /* 0x000000468104723e */ /* 0x004fe20004807042 */
[----:B------:R-:W-:Y:S01]  /*8020*/  FADD R20, R20, -1 ;  /* 0xbf80000014147421 */ /* 0x000fe20000000000 */
[----:B------:R-:W-:Y:S01]  /*8030*/  F2FP.SATFINITE.E4M3.F32.PACK_AB_MERGE_C R5, R131, R68, R64 ;  /* 0x000000448305723e */ /* 0x000fe20004807040 */
[----:B------:R-:W-:Y:S01]  /*8040*/  FFMA.FTZ R10, R11, R10, -0.24046532809734344482 ;  /* 0xbe763c8b0b0a7423 */ /* 0x000fe2000001000a */
[----:B------:R-:W-:Y:S01]  /*8050*/  F2FP.SATFINITE.E4M3.F32.PACK_AB_MERGE_C R6, R97, R36, R32 ;  /* 0x000000246106723e */ /* 0x000fe20004807020 */
[----:B------:R-:W-:Y:S01]  /*8060*/  FFMA.FTZ R23, R20, R23, -0.16845393180847167969 ;  /* 0xbe2c7f3014177423 */ /* 0x000fe20000010017 */
[----:B------:R-:W-:Y:S01]  /*8070*/  F2FP.SATFINITE.E4M3.F32.PACK_AB_MERGE_C R7, R99, R34, R30 ;  /* 0x000000226307723e */ /* 0x000fe2000480701e */
[----:B------:R-:W-:Y:S01]  /*8080*/  FFMA.FTZ R10, R11, R10, 0.28857114911079406738 ;  /* 0x3e93bf990b0a7423 */ /* 0x000fe2000001000a */
[----:B------:R-:W-:Y:S01]  /*8090*/  ISETP.GE.U32.AND P0, PT, R8, 0x7f800000, PT ;  /* 0x7f8000000800780c */ /* 0x000fe20003f06070 */
[----:B------:R-:W-:Y:S01]  /*80a0*/  FFMA.FTZ R23, R20, R23, 0.1716887056827545166 ;  /* 0x3e2fcf2a14177423 */ /* 0x000fe20000010017 */
[----:B------:R-:W-:Y:S01]  /*80b0*/  ISETP.GE.U32.AND P1, PT, R9, 0x7f800000, PT ;  /* 0x7f8000000900780c */ /* 0x000fe20003f26070 */
[----:B------:R-:W-:Y:S01]  /*80c0*/  FFMA.FTZ R10, R11, R10, -0.36067417263984680176 ;  /* 0xbeb8aa490b0a7423 */ /* 0x000fe2000001000a */
[----:B------:R-:W-:Y:S01]  /*80d0*/  FSETP.NEU.AND P3, PT, R8, RZ, PT ;  /* 0x000000ff0800720b */ /* 0x000fe20003f6d000 */
[C---:B------:R-:W-:Y:S01]  /*80e0*/  FFMA.FTZ R23, R20.reuse, R23, -0.17900948226451873779 ;  /* 0xbe374e4314177423 */ /* 0x040fe20000010017 */
[----:B------:R-:W-:Y:S01]  /*80f0*/  FSETP.NEU.AND P2, PT, R9, RZ, PT ;  /* 0x000000ff0900720b */ /* 0x000fe20003f4d000 */
[----:B------:R-:W-:Y:S01]  /*8100*/  FFMA.FTZ R10, R11, R10, 0.48089820146560668945 ;  /* 0x3ef6384a0b0a7423 */ /* 0x000fe2000001000a */
[----:B------:R-:W-:Y:S01]  /*8110*/  F2FP.SATFINITE.E4M3.F32.PACK_AB_MERGE_C R58, R141, R58, RZ ;  /* 0x0000003a8d3a723e */ /* 0x000fe200048070ff */
[C---:B------:R-:W-:Y:S01]  /*8120*/  FFMA.FTZ R23, R20.reuse, R23, 0.20512372255325317383 ;  /* 0x3e520bf414177423 */ /* 0x040fe20000010017 */
[----:B------:R-:W2:Y:S01]  /*8130*/  LDS.128 R12, [R116] ;  /* 0x00000000740c7984 */ /* 0x000ea20000000c00 */
[----:B------:R-:W-:Y:S01]  /*8140*/  FFMA.FTZ R10, R11, R10, -0.72134751081466674805 ;  /* 0xbf38aa3b0b0a7423 */ /* 0x000fe2000001000a */
[----:B------:R-:W-:Y:S01]  /*8150*/  F2FP.SATFINITE.E4M3.F32.PACK_AB_MERGE_C R56, R143, R56, RZ ;  /* 0x000000388f38723e */ /* 0x000fe200048070ff */
[C---:B------:R-:W-:Y:S01]  /*8160*/  FFMA.FTZ R23, R20.reuse, R23, -0.24046532809734344482 ;  /* 0xbe763c8b14177423 */ /* 0x040fe20000010017 */
[----:B------:R-:W-:Y:S01]  /*8170*/  BAR.SYNC.DEFER_BLOCKING 0x0 ;  /* 0x0000000000007b1d */ /* 0x000fe20000010000 */
[----:B------:R-:W-:Y:S01]  /*8180*/  FMUL R10, R11, R10 ;  /* 0x0000000a0b0a7220 */ /* 0x000fe20000400000 */
[----:B------:R-:W-:Y:S01]  /*8190*/  F2FP.SATFINITE.E4M3.F32.PACK_AB_MERGE_C R24, R109, R24, RZ ;  /* 0x000000186d18723e */ /* 0x000fe200048070ff */
[C---:B------:R-:W-:Y:S01]  /*81a0*/  FFMA.FTZ R23, R20.reuse, R23, 0.28857114911079406738 ;  /* 0x3e93bf9914177423 */ /* 0x040fe20000010017 */
[----:B------:R-:W-:Y:S01]  /*81b0*/  F2FP.SATFINITE.E4M3.F32.PACK_AB_MERGE_C R108, R137, R62, R58 ;  /* 0x0000003e896c723e */ /* 0x000fe2000480703a */
[----:B------:R-:W-:Y:S01]  /*81c0*/  FMUL R10, R11, R10 ;  /* 0x0000000a0b0a7220 */ /* 0x000fe20000400000 */
[----:B------:R-:W-:Y:S01]  /*81d0*/  F2FP.SATFINITE.E4M3.F32.PACK_AB_MERGE_C R109, R139, R60, R56 ;  /* 0x0000003c8b6d723e */ /* 0x000fe20004807038 */
[C---:B------:R-:W-:Y:S01]  /*81e0*/  FFMA.FTZ R23, R20.reuse, R23, -0.36067417263984680176 ;  /* 0xbeb8aa4914177423 */ /* 0x040fe20000010017 */
[----:B------:R-:W-:Y:S01]  /*81f0*/  F2FP.SATFINITE.E4M3.F32.PACK_AB_MERGE_C R110, R105, R28, R24 ;  /* 0x0000001c696e723e */ /* 0x000fe20004807018 */
[----:B------:R-:W-:Y:S01]  /*8200*/  FFMA.FTZ R11, R11, 1.4426950216293334961, R10 ;  /* 0x3fb8aa3b0b0b7823 */ /* 0x000fe2000001000a */
[----:B------:R-:W-:Y:S01]  /*8210*/  @P1 IMAD.MOV.U32 R10, RZ, RZ, 0x7f800000 ;  /* 0x7f800000ff0a1424 */ /* 0x000fe200078e00ff */
[----:B------:R-:W-:Y:S01]  /*8220*/  F2FP.SATFINITE.E4M3.F32.PACK_AB_MERGE_C R111, R107, R26, R111 ;  /* 0x0000001a6b6f723e */ /* 0x000fe2000480706f */
[----:B------:R-:W-:Y:S01]  /*8230*/  FFMA.FTZ R23, R20, R23, 0.48089820146560668945 ;  /* 0x3ef6384a14177423 */ /* 0x000fe20000010017 */
[----:B------:R-:W-:Y:S01]  /*8240*/  FADD R54, R54, R11 ;  /* 0x0000000b36367221 */ /* 0x000fe20000000000 */
[----:B------:R-:W-:-:S02]  /*8250*/  @P0 IMAD.MOV.U32 R11, RZ, RZ, 0x7f800000 ;  /* 0x7f800000ff0b0424 */ /* 0x000fc400078e00ff */
[----:B------:R-:W-:Y:S01]  /*8260*/  @P1 FFMA.FTZ R82, R9, R10, +INF ;  /* 0x7f80000009521423 */ /* 0x000fe2000001000a */
[----:B------:R-:W-:Y:S01]  /*8270*/  FFMA.FTZ R23, R20, R23, -0.72134751081466674805 ;  /* 0xbf38aa3b14177423 */ /* 0x000fe20000010017 */
[----:B------:R-:W-:Y:S01]  /*8280*/  ISETP.GE.U32.AND P5, PT, R16, 0x7f800000, PT ;  /* 0x7f8000001000780c */ /* 0x000fe20003fa6070 */
[----:B------:R-:W-:Y:S01]  /*8290*/  @P0 FFMA.FTZ R54, R8, R11, +INF ;  /* 0x7f80000008360423 */ /* 0x000fe2000001000b */
[C---:B------:R-:W-:Y:S01]  /*82a0*/  ISETP.GE.U32.AND P4, PT, R17.reuse, 0x7f800000, PT ;  /* 0x7f8000001100780c */ /* 0x040fe20003f86070 */
[----:B------:R-:W-:Y:S01]  /*82b0*/  FMUL R23, R20, R23 ;  /* 0x0000001714177220 */ /* 0x000fe20000400000 */
[----:B------:R-:W-:Y:S01]  /*82c0*/  FSETP.NEU.AND P1, PT, R16, RZ, PT ;  /* 0x000000ff1000720b */ /* 0x000fe20003f2d000 */
[----:B------:R-:W3:Y:S01]  /*82d0*/  LDC R89, c[0x0][0x278] ;  /* 0x00009e00ff597b82 */ /* 0x000ee20000000800 */
[----:B------:R-:W-:Y:S01]  /*82e0*/  FSETP.NEU.AND P0, PT, R17, RZ, PT ;  /* 0x000000ff1100720b */ /* 0x000fe20003f0d000 */
[----:B------:R-:W-:Y:S01]  /*82f0*/  STSM.16.M88.4 [R3], R4 ;  /* 0x0000000403007844 */ /* 0x000fe20000000200 */
[----:B------:R-:W-:Y:S01]  /*8300*/  FMUL R23, R20, R23 ;  /* 0x0000001714177220 */ /* 0x000fe20000400000 */
[----:B-1----:R-:W-:-:S04]  /*8310*/  LOP3.LUT R190, R190, 0x7f, RZ, 0xc0, !PT ;  /* 0x0000007fbebe7812 */ /* 0x002fc800078ec0ff */
[----:B------:R-:W-:Y:S01]  /*8320*/  BAR.SYNC.DEFER_BLOCKING 0x0 ;  /* 0x0000000000007b1d */ /* 0x000fe20000010000 */
[----:B------:R-:W-:Y:S01]  /*8330*/  FFMA.FTZ R20, R20, 1.4426950216293334961, R23 ;  /* 0x3fb8aa3b14147823 */ /* 0x000fe20000010017 */
[----:B------:R-:W-:Y:S01]  /*8340*/  @P5 IMAD.MOV.U32 R21, RZ, RZ, 0x7f800000 ;  /* 0x7f800000ff155424 */ /* 0x000fe200078e00ff */
[----:B------:R-:W-:Y:S01]  /*8350*/  F2FP.SATFINITE.E4M3.F32.PACK_AB_MERGE_C R48, R149, R48, RZ ;  /* 0x000000309530723e */ /* 0x000fe200048070ff */
[----:B0-----:R-:W-:Y:S02]  /*8360*/  IMAD R188, R188, 0x80, R190 ;  /* 0x00000080bcbc7824 */ /* 0x001fe400078e02be */
[----:B------:R-:W-:Y:S01]  /*8370*/  FADD R117, R117, R20 ;  /* 0x0000001475757221 */ /* 0x000fe20000000000 */
[----:B------:R-:W-:Y:S02]  /*8380*/  @P4 IMAD.MOV.U32 R20, RZ, RZ, 0x7f800000 ;  /* 0x7f800000ff144424 */ /* 0x000fe400078e00ff */
[----:B------:R-:W-:Y:S01]  /*8390*/  @P5 FFMA.FTZ R84, R16, R21, +INF ;  /* 0x7f80000010545423 */ /* 0x000fe20000010015 */
[----:B------:R-:W-:Y:S01]  /*83a0*/  F2FP.SATFINITE.E4M3.F32.PACK_AB_MERGE_C R46, R151, R46, RZ ;  /* 0x0000002e972e723e */ /* 0x000fe200048070ff */
[----:B------:R-:W-:Y:S01]  /*83b0*/  @P4 FFMA.FTZ R117, R17, R20, +INF ;  /* 0x7f80000011754423 */ /* 0x000fe20000010014 */
[----:B------:R-:W-:Y:S01]  /*83c0*/  F2FP.SATFINITE.E4M3.F32.PACK_AB_MERGE_C R20, R145, R52, R48 ;  /* 0x000000349114723e */ /* 0x000fe20004807030 */
[----:B------:R-:W0:Y:S01]  /*83d0*/  LDC.64 R16, c[0x0][0x228] ;  /* 0x00008a00ff107b82 */ /* 0x000e220000000a00 */
[----:B------:R-:W-:-:S02]  /*83e0*/  F2FP.SATFINITE.E4M3.F32.PACK_AB_MERGE_C R21, R147, R50, R46 ;  /* 0x000000329315723e */ /* 0x000fc4000480702e */
[----:B------:R-:W-:Y:S02]  /*83f0*/  F2FP.SATFINITE.E4M3.F32.PACK_AB_MERGE_C R22, R113, R22, R25 ;  /* 0x000000167116723e */ /* 0x000fe40004807019 */
[----:B------:R-:W-:Y:S01]  /*8400*/  F2FP.SATFINITE.E4M3.F32.PACK_AB_MERGE_C R23, R18, R19, R119 ;  /* 0x000000131217723e */ /* 0x000fe20004807077 */
[----:B---3--:R-:W-:Y:S01]  /*8410*/  IMAD R19, R89, 0x7, RZ ;  /* 0x0000000759137824 */ /* 0x008fe200078e02ff */
[----:B--2---:R-:W-:Y:S01]  /*8420*/  PRMT R163, R13, 0x7773, RZ ;  /* 0x000077730da37816 */ /* 0x004fe200000000ff */
[----:B------:R-:W-:Y:S01]  /*8430*/  IMAD R25, R89, 0xa, RZ ;  /* 0x0000000a59197824 */ /* 0x000fe200078e02ff */
[----:B------:R-:W-:Y:S01]  /*8440*/  PRMT R165, R13, 0x7772, RZ ;  /* 0x000077720da57816 */ /* 0x000fe200000000ff */
[----:B------:R-:W-:Y:S01]  /*8450*/  IMAD R27, R89, 0xb, RZ ;  /* 0x0000000b591b7824 */ /* 0x000fe200078e02ff */
[C---:B------:R-:W-:Y:S01]  /*8460*/  PRMT R161, R13.reuse, 0x7771, RZ ;  /* 0x000077710da17816 */ /* 0x040fe200000000ff */
[----:B------:R-:W1:Y:S01]  /*8470*/  LDS.128 R8, [R116] ;  /* 0x0000000074087984 */ /* 0x000e620000000c00 */
[----:B------:R-:W-:Y:S01]  /*8480*/  PRMT R171, R13, 0x7770, RZ ;  /* 0x000077700dab7816 */ /* 0x000fe200000000ff */
[----:B------:R-:W-:Y:S01]  /*8490*/  IMAD R13, R188, UR5, RZ ;  /* 0x00000005bc0d7c24 */ /* 0x000fe2000f8e02ff */
[----:B------:R-:W-:Y:S01]  /*84a0*/  USHF.R.S32.HI UR5, URZ, 0x1f, UR4 ;  /* 0x0000001f3f057899 */ /* 0x000fe20008011404 */
[----:B------:R-:W-:Y:S01]  /*84b0*/  BAR.SYNC.DEFER_BLOCKING 0x0 ;  /* 0x0000000000007b1d */ /* 0x000fe20000010000 */
[----:B------:R-:W-:Y:S01]  /*84c0*/  PRMT R143, R15, 0x7773, RZ ;  /* 0x000077730f8f7816 */ /* 0x000fe200000000ff */
[----:B------:R-:W-:Y:S01]  /*84d0*/  IMAD R29, R89, 0xc, RZ ;  /* 0x0000000c591d7824 */ /* 0x000fe200078e02ff */
[----:B------:R-:W-:Y:S01]  /*84e0*/  PRMT R145, R15, 0x7772, RZ ;  /* 0x000077720f917816 */ /* 0x000fe200000000ff */
[----:B------:R-:W-:Y:S01]  /*84f0*/  IMAD R31, R89, 0xd, RZ ;  /* 0x0000000d591f7824 */ /* 0x000fe200078e02ff */
[----:B------:R-:W-:Y:S01]  /*8500*/  PRMT R147, R15, 0x7771, RZ ;  /* 0x000077710f937816 */ /* 0x000fe200000000ff */
[----:B------:R-:W-:Y:S01]  /*8510*/  IMAD R33, R89, 0xe, RZ ;  /* 0x0000000e59217824 */ /* 0x000fe200078e02ff */
[----:B------:R-:W-:Y:S01]  /*8520*/  PRMT R157, R15, 0x7770, RZ ;  /* 0x000077700f9d7816 */ /* 0x000fe200000000ff */
[C---:B------:R-:W-:Y:S01]  /*8530*/  IMAD R15, R89.reuse, 0x5, RZ ;  /* 0x00000005590f7824 */ /* 0x040fe200078e02ff */
[C---:B------:R-:W-:Y:S01]  /*8540*/  PRMT R153, R14.reuse, 0x7773, RZ ;  /* 0x000077730e997816 */ /* 0x040fe200000000ff */
[C---:B------:R-:W-:Y:S01]  /*8550*/  IMAD R35, R89.reuse, 0xf, RZ ;  /* 0x0000000f59237824 */ /* 0x040fe200078e02ff */
[C---:B------:R-:W-:Y:S01]  /*8560*/  PRMT R155, R14.reuse, 0x7772, RZ ;  /* 0x000077720e9b7816 */ /* 0x040fe200000000ff */
[C---:B------:R-:W-:Y:S01]  /*8570*/  IMAD.SHL.U32 R37, R89.reuse, 0x10, RZ ;  /* 0x0000001059257824 */ /* 0x040fe200078e00ff */
[C---:B------:R-:W-:Y:S01]  /*8580*/  PRMT R159, R14.reuse, 0x7771, RZ ;  /* 0x000077710e9f7816 */ /* 0x040fe200000000ff */
[C---:B------:R-:W-:Y:S01]  /*8590*/  IMAD R39, R89.reuse, 0x11, RZ ;  /* 0x0000001159277824 */ /* 0x040fe200078e02ff */
[----:B------:R-:W-:Y:S01]  /*85a0*/  PRMT R167, R14, 0x7770, RZ ;  /* 0x000077700ea77816 */ /* 0x000fe200000000ff */
[C---:B------:R-:W-:Y:S01]  /*85b0*/  IMAD R41, R89.reuse, 0x12, RZ ;  /* 0x0000001259297824 */ /* 0x040fe200078e02ff */
[C---:B------:R-:W-:Y:S01]  /*85c0*/  PRMT R173, R12.reuse, 0x7773, RZ ;  /* 0x000077730cad7816 */ /* 0x040fe200000000ff */
[C---:B------:R-:W-:Y:S01]  /*85d0*/  IMAD R43, R89.reuse, 0x13, RZ ;  /* 0x00000013592b7824 */ /* 0x040fe200078e02ff */
[C---:B------:R-:W-:Y:S01]  /*85e0*/  PRMT R175, R12.reuse, 0x7772, RZ ;  /* 0x000077720caf7816 */ /* 0x040fe200000000ff */
[C---:B------:R-:W-:Y:S01]  /*85f0*/  IMAD R45, R89.reuse, 0x14, RZ ;  /* 0x00000014592d7824 */ /* 0x040fe200078e02ff */
[C---:B------:R-:W-:Y:S01]  /*8600*/  PRMT R169, R12.reuse, 0x7771, RZ ;  /* 0x000077710ca97816 */ /* 0x040fe200000000ff */
[C---:B------:R-:W-:Y:S01]  /*8610*/  IMAD R47, R89.reuse, 0x15, RZ ;  /* 0x00000015592f7824 */ /* 0x040fe200078e02ff */
[----:B------:R-:W-:Y:S01]  /*8620*/  PRMT R177, R12, 0x7770, RZ ;  /* 0x000077700cb17816 */ /* 0x000fe200000000ff */
[----:B------:R-:W-:Y:S01]  /*8630*/  STSM.16.M88.4 [R3], R108 ;  /* 0x0000006c03007844 */ /* 0x000fe20000000200 */
[C---:B------:R-:W-:Y:S01]  /*8640*/  IMAD R49, R89.reuse, 0x16, RZ ;  /* 0x0000001659317824 */ /* 0x040fe200078e02ff */
[----:B------:R-:W-:Y:S01]  /*8650*/  FSEL R54, R54, -INF , P3 ;  /* 0xff80000036367808 */ /* 0x000fe20001800000 */
[C---:B------:R-:W-:Y:S01]  /*8660*/  IMAD R51, R89.reuse, 0x17, RZ ;  /* 0x0000001759337824 */ /* 0x040fe200078e02ff */
[----:B------:R-:W-:Y:S01]  /*8670*/  BAR.SYNC.DEFER_BLOCKING 0x0 ;  /* 0x0000000000007b1d */ /* 0x000fe20000010000 */
[C---:B------:R-:W-:Y:S01]  /*8680*/  IMAD R53, R89.reuse, 0x18, RZ ;  /* 0x0000001859357824 */ /* 0x040fe200078e02ff */
[----:B------:R-:W-:Y:S01]  /*8690*/  FSEL R84, R84, -INF , P1 ;  /* 0xff80000054547808 */ /* 0x000fe20000800000 */
[----:B------:R-:W-:-:S02]  /*86a0*/  IMAD R57, R89, 0x19, RZ ;  /* 0x0000001959397824 */ /* 0x000fc400078e02ff */
[C---:B------:R-:W-:Y:S02]  /*86b0*/  IMAD R59, R89.reuse, 0x1a, RZ ;  /* 0x0000001a593b7824 */ /* 0x040fe400078e02ff */
[C---:B------:R-:W-:Y:S01]  /*86c0*/  IMAD R61, R89.reuse, 0x1b, RZ ;  /* 0x0000001b593d7824 */ /* 0x040fe200078e02ff */
[C---:B-1----:R-:W-:Y:S01]  /*86d0*/  PRMT R151, R10.reuse, 0x7773, RZ ;  /* 0x000077730a977816 */ /* 0x042fe200000000ff */
[C---:B------:R-:W-:Y:S01]  /*86e0*/  IMAD R63, R89.reuse, 0x1c, RZ ;  /* 0x0000001c593f7824 */ /* 0x040fe200078e02ff */
[C---:B------:R-:W-:Y:S01]  /*86f0*/  PRMT R149, R10.reuse, 0x7772, RZ ;  /* 0x000077720a957816 */ /* 0x040fe200000000ff */
[C---:B------:R-:W-:Y:S01]  /*8700*/  IMAD R65, R89.reuse, 0x1d, RZ ;  /* 0x0000001d59417824 */ /* 0x040fe200078e02ff */
[C---:B------:R-:W-:Y:S01]  /*8710*/  PRMT R189, R10.reuse, 0x7771, RZ ;  /* 0x000077710abd7816 */ /* 0x040fe200000000ff */
[C---:B------:R-:W-:Y:S01]  /*8720*/  IMAD R67, R89.reuse, 0x1e, RZ ;  /* 0x0000001e59437824 */ /* 0x040fe200078e02ff */
[----:B------:R-:W-:Y:S01]  /*8730*/  PRMT R203, R10, 0x7770, RZ ;  /* 0x000077700acb7816 */ /* 0x000fe200000000ff */
[C---:B------:R-:W-:Y:S01]  /*8740*/  IMAD R69, R89.reuse, 0x1f, RZ ;  /* 0x0000001f59457824 */ /* 0x040fe200078e02ff */
[C---:B------:R-:W-:Y:S01]  /*8750*/  PRMT R215, R8.reuse, 0x7773, RZ ;  /* 0x0000777308d77816 */ /* 0x040fe200000000ff */
[C---:B------:R-:W-:Y:S01]  /*8760*/  IMAD.SHL.U32 R71, R89.reuse, 0x20, RZ ;  /* 0x0000002059477824 */ /* 0x040fe200078e00ff */
[C---:B------:R-:W-:Y:S01]  /*8770*/  PRMT R217, R8.reuse, 0x7772, RZ ;  /* 0x0000777208d97816 */ /* 0x040fe200000000ff */
[C---:B------:R-:W-:Y:S01]  /*8780*/  IMAD R73, R89.reuse, 0x21, RZ ;  /* 0x0000002159497824 */ /* 0x040fe200078e02ff */
[C---:B------:R-:W-:Y:S01]  /*8790*/  PRMT R221, R8.reuse, 0x7771, RZ ;  /* 0x0000777108dd7816 */ /* 0x040fe200000000ff */
[C---:B------:R-:W-:Y:S01]  /*87a0*/  IMAD R75, R89.reuse, 0x22, RZ ;  /* 0x00000022594b7824 */ /* 0x040fe200078e02ff */
[----:B------:R-:W-:Y:S01]  /*87b0*/  PRMT R231, R8, 0x7770, RZ ;  /* 0x0000777008e77816 */ /* 0x000fe200000000ff */
[----:B------:R-:W-:Y:S01]  /*87c0*/  IMAD R77, R89, 0x23, RZ ;  /* 0x00000023594d7824 */ /* 0x000fe200078e02ff */
[----:B------:R-:W1:Y:S01]  /*87d0*/  LDS.128 R4, [R116] ;  /* 0x0000000074047984 */ /* 0x000e620000000c00 */
[----:B------:R-:W-:Y:S01]  /*87e0*/  PRMT R141, R11, 0x7772, RZ ;  /* 0x000077720b8d7816 */ /* 0x000fe200000000ff */
[----:B------:R-:W-:Y:S01]  /*87f0*/  IMAD R79, R89, 0x24, RZ ;  /* 0x00000024594f7824 */ /* 0x000fe200078e02ff */
[C---:B------:R-:W-:Y:S01]  /*8800*/  PRMT R179, R11.reuse, 0x7771, RZ ;  /* 0x000077710bb37816 */ /* 0x040fe200000000ff */
[----:B------:R-:W-:Y:S01]  /*8810*/  BAR.SYNC.DEFER_BLOCKING 0x0 ;  /* 0x0000000000007b1d */ /* 0x000fe20000010000 */
[----:B------:R-:W-:Y:S01]  /*8820*/  PRMT R187, R11, 0x7770, RZ ;  /* 0x000077700bbb7816 */ /* 0x000fe200000000ff */
[----:B------:R-:W-:Y:S01]  /*8830*/  IMAD R81, R89, 0x25, RZ ;  /* 0x0000002559517824 */ /* 0x000fe200078e02ff */
[----:B0-----:R-:W-:Y:S01]  /*8840*/  IADD3 R8, P4, P5, R13, UR4, R16 ;  /* 0x000000040d087c10 */ /* 0x001fe2000fd9e010 */
[C---:B------:R-:W-:Y:S01]  /*8850*/  IMAD R87, R89.reuse, 0x26, RZ ;  /* 0x0000002659577824 */ /* 0x040fe200078e02ff */
[----:B------:R-:W-:Y:S01]  /*8860*/  SHF.R.S32.HI R10, RZ, 0x1f, R13 ;  /* 0x0000001fff0a7819 */ /* 0x000fe2000001140d */
[----:B------:R-:W-:Y:S01]  /*8870*/  IMAD.SHL.U32 R13, R89, 0x4, RZ ;  /* 0x00000004590d7824 */ /* 0x000fe200078e00ff */
        /* <DEDUP_REMOVED lines=8> */
[----:B------:R-:W-:Y:S01]  /*8900*/  IADD3.X R9, R10, UR5, R17, P4, P5 ;  /* 0x000000050a097c10 */ /* 0x000fe2000a7ea411 */
[----:B------:R-:W-:-:S02]  /*8910*/  IMAD R17, R89, 0x6, RZ ;  /* 0x0000000659117824 */ /* 0x000fc400078e02ff */
[----:B------:R-:W-:Y:S01]  /*8920*/  FFMA R84, R84, 0.69314718246459960938, R55 ;  /* 0x3f31721854547823 */ /* 0x000fe20000000037 */
[C---:B------:R-:W-:Y:S01]  /*8930*/  IMAD R243, R89.reuse, 0x2b, RZ ;  /* 0x0000002b59f37824 */ /* 0x040fe200078e02ff */
[----:B------:R-:W-:Y:S01]  /*8940*/  ULDC UR4, c[0x0][0x27c] ;  /* 0x00009f0000047ab9 */ /* 0x000fe20000000800 */
[C---:B------:R-:W-:Y:S01]  /*8950*/  IMAD R245, R89.reuse, 0x2c, RZ ;  /* 0x0000002c59f57824 */ /* 0x040fe200078e02ff */
[----:B------:R-:W-:Y:S01]  /*8960*/  UIMAD UR4, UR18, UR4, URZ ;  /* 0x00000004120472a4 */ /* 0x000fe2000f8e023f */
[C---:B------:R-:W-:Y:S01]  /*8970*/  IMAD R247, R89.reuse, 0x2d, RZ ;  /* 0x0000002d59f77824 */ /* 0x040fe200078e02ff */
[----:B------:R0:W-:Y:S01]  /*8980*/  STSM.16.M88.4 [R3], R20 ;  /* 0x0000001403007844 */ /* 0x0001e20000000200 */
[C---:B------:R-:W-:Y:S01]  /*8990*/  IMAD R249, R89.reuse, 0x2e, RZ ;  /* 0x0000002e59f97824 */ /* 0x040fe200078e02ff */
[----:B------:R-:W-:Y:S01]  /*89a0*/  USHF.L.U32 UR6, UR4, 0x2, URZ ;  /* 0x0000000204067899 */ /* 0x000fe2000800063f */
[C---:B------:R-:W-:Y:S01]  /*89b0*/  IMAD R251, R89.reuse, 0x2f, RZ ;  /* 0x0000002f59fb7824 */ /* 0x040fe200078e02ff */
[----:B------:R-:W-:Y:S01]  /*89c0*/  BAR.SYNC.DEFER_BLOCKING 0x0 ;  /* 0x0000000000007b1d */ /* 0x000fe20000010000 */
[C---:B------:R-:W-:Y:S01]  /*89d0*/  IMAD R58, R89.reuse, 0x30, RZ ;  /* 0x00000030593a7824 */ /* 0x040fe200078e02ff */
[----:B------:R-:W-:Y:S01]  /*89e0*/  UIMAD.WIDE UR4, UR4, 0x4, URZ ;  /* 0x00000004040478a5 */ /* 0x000fe2000f8e023f */
[----:B------:R-:W-:-:S02]  /*89f0*/  IMAD R60, R89, 0x31, RZ ;  /* 0x00000031593c7824 */ /* 0x000fc400078e02ff */
[C---:B------:R-:W-:Y:S02]  /*8a00*/  IMAD R62, R89.reuse, 0x32, RZ ;  /* 0x00000032593e7824 */ /* 0x040fe400078e02ff */
[----:B------:R-:W-:Y:S01]  /*8a10*/  IMAD R64, R89, 0x33, RZ ;  /* 0x0000003359407824 */ /* 0x000fe200078e02ff */
[----:B-1----:R-:W-:Y:S01]  /*8a20*/  PRMT R181, R7, 0x7773, RZ ;  /* 0x0000777307b57816 */ /* 0x002fe200000000ff */
[----:B------:R-:W-:Y:S01]  /*8a30*/  IMAD R66, R89, 0x34, RZ ;  /* 0x0000003459427824 */ /* 0x000fe200078e02ff */
[----:B------:R-:W-:Y:S01]  /*8a40*/  PRMT R183, R7, 0x7772, RZ ;  /* 0x0000777207b77816 */ /* 0x000fe200000000ff */
[----:B------:R-:W-:Y:S01]  /*8a50*/  IMAD R68, R89, 0x35, RZ ;  /* 0x0000003559447824 */ /* 0x000fe200078e02ff */
[----:B0-----:R-:W-:Y:S01]  /*8a60*/  PRMT R3, R11, 0x7773, RZ ;  /* 0x000077730b037816 */ /* 0x001fe200000000ff */
[----:B------:R-:W-:Y:S01]  /*8a70*/  IMAD R11, R89, 0x3, RZ ;  /* 0x00000003590b7824 */ /* 0x000fe200078e02ff */
[----:B------:R-:W-:Y:S01]  /*8a80*/  PRMT R185, R7, 0x7771, RZ ;  /* 0x0000777107b97816 */ /* 0x000fe200000000ff */
[----:B------:R-:W-:Y:S01]  /*8a90*/  IMAD.SHL.U32 R21, R89, 0x8, RZ ;  /* 0x0000000859157824 */ /* 0x000fe200078e00ff */
[----:B------:R-:W-:Y:S01]  /*8aa0*/  PRMT R195, R7, 0x7770, RZ ;  /* 0x0000777007c37816 */ /* 0x000fe200000000ff */
[C---:B------:R-:W-:Y:S01]  /*8ab0*/  IMAD.SHL.U32 R7, R89.reuse, 0x2, RZ ;  /* 0x0000000259077824 */ /* 0x040fe200078e00ff */
[C---:B------:R-:W-:Y:S01]  /*8ac0*/  PRMT R223, R4.reuse, 0x7773, RZ ;  /* 0x0000777304df7816 */ /* 0x040fe200000000ff */
        /* <DEDUP_REMOVED lines=15> */
[----:B------:R-:W-:Y:S01]  /*8bc0*/  IADD3 R4, P4, R8, R89, RZ ;  /* 0x0000005908047210 */ /* 0x000fe20007f9e0ff */
[----:B------:R-:W-:Y:S01]  /*8bd0*/  IMAD R140, R89, 0x3d, RZ ;  /* 0x0000003d598c7824 */ /* 0x000fe200078e02ff */
[-C--:B------:R-:W-:Y:S01]  /*8be0*/  IADD3 R6, P5, R7, R8.reuse, RZ ;  /* 0x0000000807067210 */ /* 0x080fe20007fbe0ff */
[----:B------:R-:W-:Y:S01]  /*8bf0*/  IMAD R142, R89, 0x3e, RZ ;  /* 0x0000003e598e7824 */ /* 0x000fe200078e02ff */
[----:B------:R-:W-:Y:S01]  /*8c00*/  IADD3 R88, P6, R11, R8, RZ ;  /* 0x000000080b587210 */ /* 0x000fe20007fde0ff */
[----:B------:R-:W-:Y:S01]  /*8c10*/  IMAD R144, R89, 0x3f, RZ ;  /* 0x0000003f59907824 */ /* 0x000fe200078e02ff */
[C---:B------:R-:W-:Y:S01]  /*8c20*/  PRMT R207, R5.reuse, 0x7773, RZ ;  /* 0x0000777305cf7816 */ /* 0x040fe200000000ff */
[----:B------:R-:W-:Y:S01]  /*8c30*/  STG.E.U8 desc[UR20][R8.64], R177 ;  /* 0x000000b108007986 */ /* 0x000fe2000c101114 */
[----:B------:R-:W-:-:S02]  /*8c40*/  PRMT R209, R5, 0x7772, RZ ;  /* 0x0000777205d17816 */ /* 0x000fc400000000ff */
[C---:B------:R-:W-:Y:S02]  /*8c50*/  PRMT R213, R5.reuse, 0x7771, RZ ;  /* 0x0000777105d57816 */ /* 0x040fe400000000ff */
[----:B------:R-:W-:Y:S02]  /*8c60*/  PRMT R227, R5, 0x7770, RZ ;  /* 0x0000777005e37816 */ /* 0x000fe400000000ff */
[-C--:B------:R-:W-:Y:S02]  /*8c70*/  LEA.HI.X.SX32 R5, R89, R9.reuse, 0x1, P4 ;  /* 0x0000000959057211 */ /* 0x080fe400020f0eff */
[-C--:B------:R-:W-:Y:S02]  /*8c80*/  LEA.HI.X.SX32 R7, R7, R9.reuse, 0x1, P5 ;  /* 0x0000000907077211 */ /* 0x080fe400028f0eff */
[----:B------:R-:W-:Y:S01]  /*8c90*/  LEA.HI.X.SX32 R89, R11, R9, 0x1, P6 ;  /* 0x000000090b597211 */ /* 0x000fe200030f0eff */
[----:B------:R-:W-:Y:S01]  /*8ca0*/  STG.E.U8 desc[UR20][R4.64], R169 ;  /* 0x000000a904007986 */ /* 0x000fe2000c101114 */
[----:B------:R-:W-:-:S02]  /*8cb0*/  IADD3 R90, P4, R13, R8, RZ ;  /* 0x000000080d5a7210 */ /* 0x000fc40007f9e0ff */
[-C--:B------:R-:W-:Y:S01]  /*8cc0*/  IADD3 R92, P5, R15, R8.reuse, RZ ;  /* 0x000000080f5c7210 */ /* 0x080fe20007fbe0ff */
[----:B------:R-:W-:Y:S01]  /*8cd0*/  STG.E.U8 desc[UR20][R6.64], R171 ;  /* 0x000000ab06007986 */ /* 0x000fe2000c101114 */
[-C--:B------:R-:W-:Y:S02]  /*8ce0*/  IADD3 R94, P6, R17, R8.reuse, RZ ;  /* 0x00000008115e7210 */ /* 0x080fe40007fde0ff */
[-C--:B------:R-:W-:Y:S01]  /*8cf0*/  LEA.HI.X.SX32 R91, R13, R9.reuse, 0x1, P4 ;  /* 0x000000090d5b7211 */ /* 0x080fe200020f0eff */
[----:B------:R-:W-:Y:S01]  /*8d00*/  STG.E.U8 desc[UR20][R88.64], R161 ;  /* 0x000000a158007986 */ /* 0x000fe2000c101114 */
[-C--:B------:R-:W-:Y:S02]  /*8d10*/  LEA.HI.X.SX32 R93, R15, R9.reuse, 0x1, P5 ;  /* 0x000000090f5d7211 */ /* 0x080fe400028f0eff */
[----:B------:R-:W-:Y:S01]  /*8d20*/  LEA.HI.X.SX32 R95, R17, R9, 0x1, P6 ;  /* 0x00000009115f7211 */ /* 0x000fe200030f0eff */
[----:B------:R-:W0:Y:S01]  /*8d30*/  LDS.128 R4, [R116] ;  /* 0x0000000074047984 */ /* 0x000e220000000c00 */
        /* <DEDUP_REMOVED lines=107> */
[----:B------:R0:W-:Y:S01]  /*93f0*/  STG.E.U8 desc[UR20][R32.64], R185 ;  /* 0x000000b920007986 */ /* 0x0001e2000c101114 */
        /* <DEDUP_REMOVED lines=12> */
[CC--:B------:R-:W-:Y:S02]  /*94c0*/  IADD3 R50, P6, R58.reuse, R8.reuse, RZ ;  /* 0x000000083a327210 */ /* 0x0c0fe40007fde0ff */
        /* <DEDUP_REMOVED lines=12> */
[----:B------:R-:W-:Y:S02]  /*9590*/  LEA.HI.X.SX32 R59, R64, R9, 0x1, P6 ;  /* 0x00000009403b7211 */ /* 0x000fe400030f0eff */
[----:B------:R-:W-:-:S02]  /*95a0*/  IADD3 R60, P4, R66, R8, RZ ;  /* 0x00000008423c7210 */ /* 0x000fc40007f9e0ff */
[-C--:B------:R-:W-:Y:S02]  /*95b0*/  IADD3 R62, P5, R68, R8.reuse, RZ ;  /* 0x00000008443e7210 */ /* 0x080fe40007fbe0ff */
[-C--:B------:R-:W-:Y:S02]  /*95c0*/  IADD3 R64, P6, R70, R8.reuse, RZ ;  /* 0x0000000846407210 */ /* 0x080fe40007fde0ff */
[-C--:B------:R-:W-:Y:S02]  /*95d0*/  LEA.HI.X.SX32 R61, R66, R9.reuse, 0x1, P4 ;  /* 0x00000009423d7211 */ /* 0x080fe400020f0eff */
        /* <DEDUP_REMOVED lines=16> */
[----:B------:R-:W-:Y:S02]  /*96e0*/  IADD3 R86, P6, R144, R8, RZ ;  /* 0x0000000890567210 */ /* 0x000fe40007fde0ff */
[C---:B0-----:R-:W-:Y:S02]  /*96f0*/  PRMT R33, R4.reuse, 0x7770, RZ ;  /* 0x0000777004217816 */ /* 0x041fe400000000ff */
[----:B------:R-:W-:Y:S02]  /*9700*/  PRMT R31, R4, 0x7771, RZ ;  /* 0x00007771041f7816 */ /* 0x000fe400000000ff */
[C---:B------:R-:W-:Y:S01]  /*9710*/  PRMT R29, R5.reuse, 0x7770, RZ ;  /* 0x00007770051d7816 */ /* 0x040fe200000000ff */
[----:B------:R-:W-:Y:S01]  /*9720*/  STG.E.U8 desc[UR20][R50.64], R33 ;  /* 0x0000002132007986 */ /* 0x000fe2000c101114 */
[----:B------:R-:W-:-:S02]  /*9730*/  PRMT R27, R5, 0x7771, RZ ;  /* 0x00007771051b7816 */ /* 0x000fc400000000ff */
[-C--:B------:R-:W-:Y:S01]  /*9740*/  LEA.HI.X.SX32 R79, R140, R9.reuse, 0x1, P4 ;  /* 0x000000098c4f7211 */ /* 0x080fe200020f0eff */
[----:B------:R-:W-:Y:S01]  /*9750*/  STG.E.U8 desc[UR20][R52.64], R31 ;  /* 0x0000001f34007986 */ /* 0x000fe2000c101114 */
[-C--:B------:R-:W-:Y:S02]  /*9760*/  LEA.HI.X.SX32 R81, R142, R9.reuse, 0x1, P5 ;  /* 0x000000098e517211 */ /* 0x080fe400028f0eff */
[----:B------:R-:W-:Y:S01]  /*9770*/  LEA.HI.X.SX32 R87, R144, R9, 0x1, P6 ;  /* 0x0000000990577211 */ /* 0x000fe200030f0eff */
[----:B------:R-:W-:Y:S01]  /*9780*/  STG.E.U8 desc[UR20][R56.64], R29 ;  /* 0x0000001d38007986 */ /* 0x000fe2000c101114 */
[C---:B------:R-:W-:Y:S02]  /*9790*/  PRMT R17, R5.reuse, 0x7773, RZ ;  /* 0x0000777305117816 */ /* 0x040fe400000000ff */
[----:B------:R-:W-:Y:S01]  /*97a0*/  PRMT R19, R5, 0x7772, RZ ;  /* 0x0000777205137816 */ /* 0x000fe200000000ff */
[----:B------:R-:W-:Y:S01]  /*97b0*/  STG.E.U8 desc[UR20][R58.64], R27 ;  /* 0x0000001b3a007986 */ /* 0x000fe2000c101114 */
[----:B------:R-:W-:-:S02]  /*97c0*/  PRMT R25, R6, 0x7770, RZ ;  /* 0x0000777006197816 */ /* 0x000fc400000000ff */
[----:B------:R-:W-:Y:S02]  /*97d0*/  PRMT R3, R6, 0x7771, RZ ;  /* 0x0000777106037816 */ /* 0x000fe400000000ff */
[C---:B------:R-:W-:Y:S01]  /*97e0*/  PRMT R9, R7.reuse, 0x7773, RZ ;  /* 0x0000777307097816 */ /* 0x040fe200000000ff */
[----:B------:R-:W-:Y:S01]  /*97f0*/  STG.E.U8 desc[UR20][R60.64], R25 ;  /* 0x000000193c007986 */ /* 0x000fe2000c101114 */
[C---:B------:R-:W-:Y:S02]  /*9800*/  PRMT R11, R7.reuse, 0x7772, RZ ;  /* 0x00007772070b7816 */ /* 0x040fe400000000ff */
[C---:B------:R-:W-:Y:S01]  /*9810*/  PRMT R5, R7.reuse, 0x7771, RZ ;  /* 0x0000777107057816 */ /* 0x040fe200000000ff */
[----:B------:R0:W-:Y:S01]  /*9820*/  STG.E.U8 desc[UR20][R62.64], R3 ;  /* 0x000000033e007986 */ /* 0x0001e2000c101114 */
[----:B------:R-:W-:Y:S02]  /*9830*/  PRMT R7, R7, 0x7770, RZ ;  /* 0x0000777007077816 */ /* 0x000fe400000000ff */
[----:B------:R-:W-:-:S02]  /*9840*/  PRMT R23, R4, 0x7772, RZ ;  /* 0x0000777204177816 */ /* 0x000fc400000000ff */
[----:B------:R-:W-:Y:S01]  /*9850*/  PRMT R21, R4, 0x7773, RZ ;  /* 0x0000777304157816 */ /* 0x000fe200000000ff */
[----:B------:R-:W-:Y:S01]  /*9860*/  STG.E.U8 desc[UR20][R64.64], R7 ;  /* 0x0000000740007986 */ /* 0x000fe2000c101114 */
[----:B------:R-:W-:Y:S01]  /*9870*/  PRMT R15, R6, 0x7772, RZ ;  /* 0x00007772060f7816 */ /* 0x000fe200000000ff */
[----:B------:R-:W-:Y:S01]  /*9880*/  FFMA R4, R54, 0.69314718246459960938, R83 ;  /* 0x3f31721836047823 */ /* 0x000fe20000000053 */
[----:B------:R-:W-:Y:S01]  /*9890*/  PRMT R13, R6, 0x7773, RZ ;  /* 0x00007773060d7816 */ /* 0x000fe200000000ff */
[----:B------:R1:W-:Y:S01]  /*98a0*/  STG.E.U8 desc[UR20][R66.64], R5 ;  /* 0x0000000542007986 */ /* 0x0003e2000c101114 */
[----:B------:R-:W-:Y:S01]  /*98b0*/  IMAD.SHL.U32 R6, R0, 0x2, RZ ;  /* 0x0000000200067824 */ /* 0x000fe200078e00ff */
[----:B0-----:R-:W-:Y:S02]  /*98c0*/  FSEL R3, R82, -INF , P2 ;  /* 0xff80000052037808 */ /* 0x001fe40001000000 */
[----:B------:R-:W-:Y:S01]  /*98d0*/  STG.E.U8 desc[UR20][R68.64], R23 ;  /* 0x0000001744007986 */ /* 0x000fe2000c101114 */
[----:B------:R-:W-:-:S02]  /*98e0*/  FSEL R0, R117, -INF , P0 ;  /* 0xff80000075007808 */ /* 0x000fc40000000000 */
[----:B------:R-:W-:Y:S01]  /*98f0*/  LOP3.LUT R6, R6, 0xf8, RZ, 0xc0, !PT ;  /* 0x000000f806067812 */ /* 0x000fe200078ec0ff */
[----:B------:R-:W-:Y:S02]  /*9900*/  STG.E.U8 desc[UR20][R70.64], R21 ;  /* 0x0000001546007986 */ /* 0x000fe4000c101114 */
[----:B------:R-:W-:Y:S01]  /*9910*/  FFMA R85, R0, 0.69314718246459960938, R85 ;  /* 0x3f31721800557823 */ /* 0x000fe20000000055 */
[C---:B------:R-:W-:Y:S01]  /*9920*/  IMAD.HI R0, R188.reuse, 0x4, RZ ;  /* 0x00000004bc007827 */ /* 0x040fe200078e02ff */
[----:B------:R-:W-:Y:S03]  /*9930*/  STG.E.U8 desc[UR20][R72.64], R19 ;  /* 0x0000001348007986 */ /* 0x000fe6000c101114 */
[----:B-1----:R-:W-:Y:S01]  /*9940*/  FFMA R5, R3, 0.69314718246459960938, R186 ;  /* 0x3f31721803057823 */ /* 0x002fe200000000ba */
[----:B------:R-:W-:Y:S01]  /*9950*/  IMAD.SHL.U32 R3, R188, 0x4, RZ ;  /* 0x00000004bc037824 */ /* 0x000fe200078e00ff */
[----:B------:R-:W-:Y:S04]  /*9960*/  STG.E.U8 desc[UR20][R74.64], R17 ;  /* 0x000000114a007986 */ /* 0x000fe8000c101114 */
[----:B------:R-:W-:Y:S04]  /*9970*/  STG.E.U8 desc[UR20][R76.64], R15 ;  /* 0x0000000f4c007986 */ /* 0x000fe8000c101114 */
[----:B------:R-:W-:Y:S04]  /*9980*/  STG.E.U8 desc[UR20][R78.64], R13 ;  /* 0x0000000d4e007986 */ /* 0x000fe8000c101114 */
[----:B------:R0:W-:Y:S04]  /*9990*/  STG.E.U8 desc[UR20][R80.64], R11 ;  /* 0x0000000b50007986 */ /* 0x0001e8000c101114 */
[----:B------:R-:W-:Y:S01]  /*99a0*/  STG.E.U8 desc[UR20][R86.64], R9 ;  /* 0x0000000956007986 */ /* 0x000fe2000c101114 */
[----:B------:R-:W-:Y:S08]  /*99b0*/  BAR.SYNC.DEFER_BLOCKING 0x0 ;  /* 0x0000000000007b1d */ /* 0x000ff00000010000 */
[----:B0-----:R-:W0:Y:S01]  /*99c0*/  LDC.64 R10, c[0x0][0x230] ;  /* 0x00008c00ff0a7b82 */ /* 0x001e220000000a00 */
[----:B------:R0:W-:Y:S04]  /*99d0*/  STS.64 [R6+UR19], R4 ;  /* 0x0000000406007988 */ /* 0x0001e80008000a13 */
[----:B------:R-:W-:Y:S03]  /*99e0*/  STS.64 [R6+UR19+0x100], R84 ;  /* 0x0001005406007988 */ /* 0x000fe60008000a13 */
[----:B------:R-:W-:Y:S01]  /*99f0*/  BAR.SYNC.DEFER_BLOCKING 0x0 ;  /* 0x0000000000007b1d */ /* 0x000fe20000010000 */
[----:B0-----:R-:W-:-:S04]  /*9a00*/  IADD3 R4, P0, P1, R3, UR6, R10 ;  /* 0x0000000603047c10 */ /* 0x001fc8000f91e00a */
[----:B------:R-:W-:Y:S01]  /*9a10*/  IADD3.X R5, R0, UR5, R11, P0, P1 ;  /* 0x0000000500057c10 */ /* 0x000fe200087e240b */
[----:B------:R-:W0:Y:S04]  /*9a20*/  LDS R7, [R2] ;  /* 0x0000000002077984 */ /* 0x000e280000000800 */
[----:B0-----:R-:W-:Y:S01]  /*9a30*/  STG.E desc[UR20][R4.64], R7 ;  /* 0x0000000704007986 */ /* 0x001fe2000c101914 */
[----:B------:R-:W-:Y:S05]  /*9a40*/  EXIT ;  /* 0x000000000000794d */ /* 0x000fea0003800000 */
.L_x_2:
[----:B------:R-:W-:-:S00]  /*9a50*/  BRA `(.L_x_2) ;  /* 0xfffffffc00fc7947 */ /* 0x000fc0000383ffff */
[----:B------:R-:W-:-:S00]  /*9a60*/  NOP ;  /* 0x0000000000007918 */ /* 0x000fc00000000000 */
        /* <DEDUP_REMOVED lines=9> */
.L_x_3:


//--------------------- .nv.global.init           --------------------------
	.section	.nv.global.init,"aw",@progbits
.nv.global.init:
	.type		_$_str,@object
	.size		_$_str,(.L_0 - _$_str)
_$_str:
        /*0000*/ 	.byte	0x5f, 0x5f, 0x43, 0x55, 0x44, 0x41, 0x5f, 0x46, 0x54, 0x5a, 0x00
.L_0:


//--------------------- .nv.shared.attn_fwd       --------------------------
	.section	.nv.shared.attn_fwd,"aw",@nobits
	.sectionflags	@""
	.align	16
	.zero		1024


//--------------------- .nv.shared.reserved.0     --------------------------
	.section	.nv.shared.reserved.0,"aw",@nobits
	.weak		__nv_reservedSMEM_offset_0_alias
	.size		__nv_reservedSMEM_offset_0_alias, 0, 0
	.other		__nv_reservedSMEM_offset_0_alias,@"STO_CUDA_RESERVED_SHARED STV_DEFAULT"
__nv_reservedSMEM_offset_0_alias:
	.zero		0


//--------------------- .nv.constant0.attn_fwd    --------------------------
	.section	.nv.constant0.attn_fwd,"a",@progbits
	.sectionflags	@""
	.align	4
.nv.constant0.attn_fwd:
	.zero		664


//--------------------- SYMBOLS --------------------------

	.type		.nv.reservedSmem.offset0,@object
	.size		.nv.reservedSmem.offset0,0x4
